	.target	sm_90a

	.elftype	@"ET_EXEC"


//--------------------- .note.nv.tkinfo           --------------------------
	.section	.note.nv.tkinfo,"",@"SHT_NOTE"
	.sectionflags	@"SHF_NOTE_NV_TKINFO"
	.tkinfo
        /*0018*/ 	.word	0x00000002
        /*0030*/ 	.string	""
        /*0030*/ 	.string	"ptxas"
        /*0030*/ 	.string	"Cuda compilation tools, release 13.0, V13.0.88"
        /*0030*/ 	.string	"Build cuda_13.0.r13.0/compiler.36424714_0"
        /*0030*/ 	.string	"-arch sm_90a -m 64 "



//--------------------- .note.nv.cuinfo           --------------------------
	.section	.note.nv.cuinfo,"",@"SHT_NOTE"
	.sectionflags	@"SHF_NOTE_NV_CUINFO"
        /*0018*/ 	.short	0x0002
        /*001a*/ 	.short	0x005a
        /*001c*/ 	.short	0x0082
	.zero		2


//--------------------- .nv.info                  --------------------------
	.section	.nv.info,"",@"SHT_CUDA_INFO"
	.align	4


	//----- nvinfo : EIATTR_REGCOUNT
	.align		4
        /*0000*/ 	.byte	0x04, 0x2f
        /*0002*/ 	.short	(.L_15 - .L_14)
	.align		4
.L_14:
        /*0004*/ 	.word	index@(_ZN7cutlass13device_kernelINS_4gemm6kernel13GemmUniversalIN4cute5tupleIJiiiiEEENS1_10collective13CollectiveMmaINS1_34MainloopSm90TmaGmmaWarpSpecializedILi4ENS5_IJNS4_1CILi1EEESB_SB_EEENS1_35KernelTmaWarpSpecializedCooperativeEEENS5_IJNSA_ILi128EEESF_NSA_ILi64EEEEEENS_6half_tENS5_IJSB_llEEESI_NS5_IJlSB_lEEENS4_8TiledMMAINS4_8MMA_AtomIJNS4_4SM904GMMA26MMA_64x128x16_F32F16F16_SSILNSO_5MajorE1ELSQ_0ELNSO_7ScaleInE1ELSR_1EEEEEENS4_6LayoutINS5_IJNSA_ILi2EEESB_SB_EEENS5_IJSB_NSA_ILi0EEESX_EEEEENS5_IJNS4_10UnderscoreES10_S10_EEEEENS4_13SM90_TMA_LOADENS4_14ComposedLayoutINS4_7SwizzleILi3ELi4ELi3EEENS4_18smem_ptr_flag_bitsILi16EEENSU_INS5_IJSG_NSA_ILi8EEEEEENS5_IJSB_SG_EEEEEEEvNS4_8identityES13_NS14_IS16_S18_NSU_INS5_IJS19_SG_EEENS5_IJSG_SB_EEEEEEEvS1E_EENS_8epilogue10collective6detail29Sm90TmaWarpSpecializedAdapterINS1L_15DefaultEpilogueISI_SK_SK_NS1K_6thread17LinearCombinationISI_Li1EffLNS1P_9ScaleType4KindE0ELNS_15FloatRoundStyleE2ESI_EENS1_15EpilogueDefaultEEEEEvvEEEEvNT_6ParamsE)
        /*0008*/ 	.word	0x000000a8


	//----- nvinfo : EIATTR_FRAME_SIZE
	.align		4
.L_15:
        /*000c*/ 	.byte	0x04, 0x11
        /*000e*/ 	.short	(.L_17 - .L_16)
	.align		4
.L_16:
        /*0010*/ 	.word	index@(_ZN7cutlass13device_kernelINS_4gemm6kernel13GemmUniversalIN4cute5tupleIJiiiiEEENS1_10collective13CollectiveMmaINS1_34MainloopSm90TmaGmmaWarpSpecializedILi4ENS5_IJNS4_1CILi1EEESB_SB_EEENS1_35KernelTmaWarpSpecializedCooperativeEEENS5_IJNSA_ILi128EEESF_NSA_ILi64EEEEEENS_6half_tENS5_IJSB_llEEESI_NS5_IJlSB_lEEENS4_8TiledMMAINS4_8MMA_AtomIJNS4_4SM904GMMA26MMA_64x128x16_F32F16F16_SSILNSO_5MajorE1ELSQ_0ELNSO_7ScaleInE1ELSR_1EEEEEENS4_6LayoutINS5_IJNSA_ILi2EEESB_SB_EEENS5_IJSB_NSA_ILi0EEESX_EEEEENS5_IJNS4_10UnderscoreES10_S10_EEEEENS4_13SM90_TMA_LOADENS4_14ComposedLayoutINS4_7SwizzleILi3ELi4ELi3EEENS4_18smem_ptr_flag_bitsILi16EEENSU_INS5_IJSG_NSA_ILi8EEEEEENS5_IJSB_SG_EEEEEEEvNS4_8identityES13_NS14_IS16_S18_NSU_INS5_IJS19_SG_EEENS5_IJSG_SB_EEEEEEEvS1E_EENS_8epilogue10collective6detail29Sm90TmaWarpSpecializedAdapterINS1L_15DefaultEpilogueISI_SK_SK_NS1K_6thread17LinearCombinationISI_Li1EffLNS1P_9ScaleType4KindE0ELNS_15FloatRoundStyleE2ESI_EENS1_15EpilogueDefaultEEEEEvvEEEEvNT_6ParamsE)
        /*0014*/ 	.word	0x00000000


	//----- nvinfo : EIATTR_MIN_STACK_SIZE
	.align		4
.L_17:
        /*0018*/ 	.byte	0x04, 0x12
        /*001a*/ 	.short	(.L_19 - .L_18)
	.align		4
.L_18:
        /*001c*/ 	.word	index@(_ZN7cutlass13device_kernelINS_4gemm6kernel13GemmUniversalIN4cute5tupleIJiiiiEEENS1_10collective13CollectiveMmaINS1_34MainloopSm90TmaGmmaWarpSpecializedILi4ENS5_IJNS4_1CILi1EEESB_SB_EEENS1_35KernelTmaWarpSpecializedCooperativeEEENS5_IJNSA_ILi128EEESF_NSA_ILi64EEEEEENS_6half_tENS5_IJSB_llEEESI_NS5_IJlSB_lEEENS4_8TiledMMAINS4_8MMA_AtomIJNS4_4SM904GMMA26MMA_64x128x16_F32F16F16_SSILNSO_5MajorE1ELSQ_0ELNSO_7ScaleInE1ELSR_1EEEEEENS4_6LayoutINS5_IJNSA_ILi2EEESB_SB_EEENS5_IJSB_NSA_ILi0EEESX_EEEEENS5_IJNS4_10UnderscoreES10_S10_EEEEENS4_13SM90_TMA_LOADENS4_14ComposedLayoutINS4_7SwizzleILi3ELi4ELi3EEENS4_18smem_ptr_flag_bitsILi16EEENSU_INS5_IJSG_NSA_ILi8EEEEEENS5_IJSB_SG_EEEEEEEvNS4_8identityES13_NS14_IS16_S18_NSU_INS5_IJS19_SG_EEENS5_IJSG_SB_EEEEEEEvS1E_EENS_8epilogue10collective6detail29Sm90TmaWarpSpecializedAdapterINS1L_15DefaultEpilogueISI_SK_SK_NS1K_6thread17LinearCombinationISI_Li1EffLNS1P_9ScaleType4KindE0ELNS_15FloatRoundStyleE2ESI_EENS1_15EpilogueDefaultEEEEEvvEEEEvNT_6ParamsE)
        /*0020*/ 	.word	0x00000000
.L_19:


//--------------------- .nv.compat                --------------------------
	.section	.nv.compat,"",@"SHT_CUDA_COMPAT_INFO"
	.align	4
        /*0000*/ 	.byte	0x02, 0x09, 0x01, 0x00, 0x02, 0x02, 0x04, 0x00, 0x02, 0x05, 0x05, 0x00, 0x03, 0x07, 0x01, 0x01
        /*0010*/ 	.byte	0x02, 0x03, 0x01, 0x00, 0x02, 0x06, 0x01, 0x00, 0x04, 0x0b, 0x08, 0x00, 0x00, 0x00, 0x00, 0x00
        /*0020*/ 	.byte	0x00, 0x00, 0x00, 0x00


//--------------------- .nv.info._ZN7cutlass13device_kernelINS_4gemm6kernel13GemmUniversalIN4cute5tupleIJiiiiEEENS1_10collective13CollectiveMmaINS1_34MainloopSm90TmaGmmaWarpSpecializedILi4ENS5_IJNS4_1CILi1EEESB_SB_EEENS1_35KernelTmaWarpSpecializedCooperativeEEENS5_IJNSA_ILi128EEESF_NSA_ILi64EEEEEENS_6half_tENS5_IJSB_llEEESI_NS5_IJlSB_lEEENS4_8TiledMMAINS4_8MMA_AtomIJNS4_4SM904GMMA26MMA_64x128x16_F32F16F16_SSILNSO_5MajorE1ELSQ_0ELNSO_7ScaleInE1ELSR_1EEEEEENS4_6LayoutINS5_IJNSA_ILi2EEESB_SB_EEENS5_IJSB_NSA_ILi0EEESX_EEEEENS5_IJNS4_10UnderscoreES10_S10_EEEEENS4_13SM90_TMA_LOADENS4_14ComposedLayoutINS4_7SwizzleILi3ELi4ELi3EEENS4_18smem_ptr_flag_bitsILi16EEENSU_INS5_IJSG_NSA_ILi8EEEEEENS5_IJSB_SG_EEEEEEEvNS4_8identityES13_NS14_IS16_S18_NSU_INS5_IJS19_SG_EEENS5_IJSG_SB_EEEEEEEvS1E_EENS_8epilogue10collective6detail29Sm90TmaWarpSpecializedAdapterINS1L_15DefaultEpilogueISI_SK_SK_NS1K_6thread17LinearCombinationISI_Li1EffLNS1P_9ScaleType4KindE0ELNS_15FloatRoundStyleE2ESI_EENS1_15EpilogueDefaultEEEEEvvEEEEvNT_6ParamsE --------------------------
	.section	.nv.info._ZN7cutlass13device_kernelINS_4gemm6kernel13GemmUniversalIN4cute5tupleIJiiiiEEENS1_10collective13CollectiveMmaINS1_34MainloopSm90TmaGmmaWarpSpecializedILi4ENS5_IJNS4_1CILi1EEESB_SB_EEENS1_35KernelTmaWarpSpecializedCooperativeEEENS5_IJNSA_ILi128EEESF_NSA_ILi64EEEEEENS_6half_tENS5_IJSB_llEEESI_NS5_IJlSB_lEEENS4_8TiledMMAINS4_8MMA_AtomIJNS4_4SM904GMMA26MMA_64x128x16_F32F16F16_SSILNSO_5MajorE1ELSQ_0ELNSO_7ScaleInE1ELSR_1EEEEEENS4_6LayoutINS5_IJNSA_ILi2EEESB_SB_EEENS5_IJSB_NSA_ILi0EEESX_EEEEENS5_IJNS4_10UnderscoreES10_S10_EEEEENS4_13SM90_TMA_LOADENS4_14ComposedLayoutINS4_7SwizzleILi3ELi4ELi3EEENS4_18smem_ptr_flag_bitsILi16EEENSU_INS5_IJSG_NSA_ILi8EEEEEENS5_IJSB_SG_EEEEEEEvNS4_8identityES13_NS14_IS16_S18_NSU_INS5_IJS19_SG_EEENS5_IJSG_SB_EEEEEEEvS1E_EENS_8epilogue10collective6detail29Sm90TmaWarpSpecializedAdapterINS1L_15DefaultEpilogueISI_SK_SK_NS1K_6thread17LinearCombinationISI_Li1EffLNS1P_9ScaleType4KindE0ELNS_15FloatRoundStyleE2ESI_EENS1_15EpilogueDefaultEEEEEvvEEEEvNT_6ParamsE,"",@"SHT_CUDA_INFO"
	.sectionflags	@""
	.align	4


	//----- nvinfo : EIATTR_CUDA_API_VERSION
	.align		4
        /*0000*/ 	.byte	0x04, 0x37
        /*0002*/ 	.short	(.L_21 - .L_20)
.L_20:
        /*0004*/ 	.word	0x00000082


	//----- nvinfo : EIATTR_KPARAM_INFO
	.align		4
.L_21:
        /*0008*/ 	.byte	0x04, 0x17
        /*000a*/ 	.short	(.L_23 - .L_22)
.L_22:
        /*000c*/ 	.word	0x00000000
        /*0010*/ 	.short	0x0000
        /*0012*/ 	.short	0x0070
        /*0014*/ 	.byte	0x00, 0xf0, 0x01, 0x10


	//----- nvinfo : EIATTR_SPARSE_MMA_MASK
	.align		4
.L_23:
        /*0018*/ 	.byte	0x03, 0x50
        /*001a*/ 	.short	0x0000


	//----- nvinfo : EIATTR_MAXREG_COUNT
	.align		4
        /*001c*/ 	.byte	0x03, 0x1b
        /*001e*/ 	.short	0x00a8


	//----- nvinfo : EIATTR_NUM_BARRIERS
	.align		4
        /*0020*/ 	.byte	0x02, 0x4c
        /*0022*/ 	.byte	0x01
	.zero		1


	//----- nvinfo : EIATTR_EXTERNS
	.align		4
        /*0024*/ 	.byte	0x04, 0x0f
        /*0026*/ 	.short	(.L_25 - .L_24)


	//   ....[0]....
	.align		4
.L_24:
        /*0028*/ 	.word	index@(__assertfail)


	//----- nvinfo : EIATTR_MERCURY_ISA_VERSION
	.align		4
.L_25:
        /*002c*/ 	.byte	0x03, 0x5f
        /*002e*/ 	.short	0x0101


	//----- nvinfo : EIATTR_INT_WARP_WIDE_INSTR_OFFSETS
	.align		4
        /*0030*/ 	.byte	0x04, 0x31
        /*0032*/ 	.short	(.L_27 - .L_26)


	//   ....[0]....
.L_26:
        /*0034*/ 	.word	0x000003b0


	//   ....[1]....
        /*0038*/ 	.word	0x000003c0


	//   ....[2]....
        /*003c*/ 	.word	0x000004e0


	//----- nvinfo : EIATTR_COOP_GROUP_MASK_REGIDS
	.align		4
.L_27:
        /*0040*/ 	.byte	0x04, 0x29
        /*0042*/ 	.short	(.L_29 - .L_28)


	//   ....[0]....
.L_28:
        /*0044*/ 	.word	0xffffffff


	//   ....[1]....
        /*0048*/ 	.word	0xffffffff


	//   ....[2]....
        /*004c*/ 	.word	0xffffffff


	//   ....[3]....
        /*0050*/ 	.word	0xffffffff


	//   ....[4]....
        /*0054*/ 	.word	0xffffffff


	//----- nvinfo : EIATTR_COOP_GROUP_INSTR_OFFSETS
	.align		4
.L_29:
        /*0058*/ 	.byte	0x04, 0x28
        /*005a*/ 	.short	(.L_31 - .L_30)


	//   ....[0]....
.L_30:
        /*005c*/ 	.word	0x00000060


	//   ....[1]....
        /*0060*/ 	.word	0x00000070


	//   ....[2]....
        /*0064*/ 	.word	0x00000130


	//   ....[3]....
        /*0068*/ 	.word	0x000002c0


	//   ....[4]....
        /*006c*/ 	.word	0x000011c0


	//----- nvinfo : EIATTR_REG_RECONFIG
	.align		4
.L_31:
        /*0070*/ 	.byte	0x01, 0x54
	.zero		2


	//----- nvinfo : EIATTR_SYSCALL_OFFSETS
	.align		4
        /*0074*/ 	.byte	0x04, 0x46
        /*0076*/ 	.short	(.L_33 - .L_32)


	//   ....[0]....
.L_32:
        /*0078*/ 	.word	0x000013a0


	//----- nvinfo : EIATTR_MBARRIER_INSTR_OFFSETS
	.align		4
.L_33:
        /*007c*/ 	.byte	0x04, 0x39
        /*007e*/ 	.short	(.L_35 - .L_34)


	//   ....[0]....
.L_34:
        /*0080*/ 	.word	0x00000230
        /*0084*/ 	.word	0x000000ff
        /*0088*/ 	.word	0x00000000
        /*008c*/ 	.short	0x0100
        /*008e*/ 	.byte	0x08
	.zero		1


	//   ....[1]....
        /*0090*/ 	.word	0x00000240
        /*0094*/ 	.word	0x000000ff
        /*0098*/ 	.word	0x00000020
        /*009c*/ 	.short	0x0100
        /*009e*/ 	.byte	0x08
	.zero		1


	//   ....[2]....
        /*00a0*/ 	.word	0x00000250
        /*00a4*/ 	.word	0x000000ff
        /*00a8*/ 	.word	0x00000008
        /*00ac*/ 	.short	0x0100
        /*00ae*/ 	.byte	0x08
	.zero		1


	//   ....[3]....
        /*00b0*/ 	.word	0x00000260
        /*00b4*/ 	.word	0x000000ff
        /*00b8*/ 	.word	0x00000028
        /*00bc*/ 	.short	0x0100
        /*00be*/ 	.byte	0x08
	.zero		1


	//   ....[4]....
        /*00c0*/ 	.word	0x00000270
        /*00c4*/ 	.word	0x000000ff
        /*00c8*/ 	.word	0x00000010
        /*00cc*/ 	.short	0x0100
        /*00ce*/ 	.byte	0x08
	.zero		1


	//   ....[5]....
        /*00d0*/ 	.word	0x00000280
        /*00d4*/ 	.word	0x000000ff
        /*00d8*/ 	.word	0x00000030
        /*00dc*/ 	.short	0x0100
        /*00de*/ 	.byte	0x08
	.zero		1


	//   ....[6]....
        /*00e0*/ 	.word	0x00000290
        /*00e4*/ 	.word	0x000000ff
        /*00e8*/ 	.word	0x00000018
        /*00ec*/ 	.short	0x0100
        /*00ee*/ 	.byte	0x08
	.zero		1


	//   ....[7]....
        /*00f0*/ 	.word	0x000002a0
        /*00f4*/ 	.word	0x000000ff
        /*00f8*/ 	.word	0x00000038
        /*00fc*/ 	.short	0x0100
        /*00fe*/ 	.byte	0x08
	.zero		1


	//   ....[8]....
        /*0100*/ 	.word	0x00000560
        /*0104*/ 	.word	0x000000ff
        /*0108*/ 	.word	0x00000050
        /*010c*/ 	.short	0x0100
        /*010e*/ 	.byte	0x08
	.zero		1


	//   ....[9]....
        /*0110*/ 	.word	0x000005c0
        /*0114*/ 	.word	0x000000ff
        /*0118*/ 	.word	0x00000058
        /*011c*/ 	.short	0x0100
        /*011e*/ 	.byte	0x08
	.zero		1


	//   ....[10]....
        /*0120*/ 	.word	0x00001420
        /*0124*/ 	.word	0x00000003
        /*0128*/ 	.word	0x00000000
        /*012c*/ 	.short	0x010a
        /*012e*/ 	.byte	0x3f
	.zero		1


	//   ....[11]....
        /*0130*/ 	.word	0x00001480
        /*0134*/ 	.word	0x00000003
        /*0138*/ 	.word	0x00000000
        /*013c*/ 	.short	0x010a
        /*013e*/ 	.byte	0x3f
	.zero		1


	//   ....[12]....
        /*0140*/ 	.word	0x000017d0
        /*0144*/ 	.word	0x000000ff
        /*0148*/ 	.word	0x00000000
        /*014c*/ 	.short	0x010a
        /*014e*/ 	.byte	0x07
	.zero		1


	//   ....[13]....
        /*0150*/ 	.word	0x00001810
        /*0154*/ 	.word	0x000000ff
        /*0158*/ 	.word	0x00000000
        /*015c*/ 	.short	0x010a
        /*015e*/ 	.byte	0x07
	.zero		1


	//   ....[14]....
        /*0160*/ 	.word	0x00001a70
        /*0164*/ 	.word	0x000000ff
        /*0168*/ 	.word	0x00000000
        /*016c*/ 	.short	0x0101
        /*016e*/ 	.byte	0x07
	.zero		1


	//   ....[15]....
        /*0170*/ 	.word	0x00001c30
        /*0174*/ 	.word	0x000000ff
        /*0178*/ 	.word	0x00000000
        /*017c*/ 	.short	0x0101
        /*017e*/ 	.byte	0x04
	.zero		1


	//   ....[16]....
        /*0180*/ 	.word	0x00006e00
        /*0184*/ 	.word	0x0000000e
        /*0188*/ 	.word	0x00000020
        /*018c*/ 	.short	0x010a
        /*018e*/ 	.byte	0x3f
	.zero		1


	//   ....[17]....
        /*0190*/ 	.word	0x00007200
        /*0194*/ 	.word	0x00000005
        /*0198*/ 	.word	0x00000058
        /*019c*/ 	.short	0x0101
        /*019e*/ 	.byte	0x3f
	.zero		1


	//   ....[18]....
        /*01a0*/ 	.word	0x00007910
        /*01a4*/ 	.word	0x00000007
        /*01a8*/ 	.word	0x00000000
        /*01ac*/ 	.short	0x010a
        /*01ae*/ 	.byte	0x3f
	.zero		1


	//   ....[19]....
        /*01b0*/ 	.word	0x00007990
        /*01b4*/ 	.word	0x00000008
        /*01b8*/ 	.word	0x00000000
        /*01bc*/ 	.short	0x010a
        /*01be*/ 	.byte	0x3f
	.zero		1


	//   ....[20]....
        /*01c0*/ 	.word	0x00007a20
        /*01c4*/ 	.word	0x0000000b
        /*01c8*/ 	.word	0x00000000
        /*01cc*/ 	.short	0x010a
        /*01ce*/ 	.byte	0x3f
	.zero		1


	//   ....[21]....
        /*01d0*/ 	.word	0x00007ab0
        /*01d4*/ 	.word	0x00000003
        /*01d8*/ 	.word	0x00000000
        /*01dc*/ 	.short	0x010a
        /*01de*/ 	.byte	0x3f
	.zero		1


	//   ....[22]....
        /*01e0*/ 	.word	0x00007b10
        /*01e4*/ 	.word	0x00000003
        /*01e8*/ 	.word	0x00000000
        /*01ec*/ 	.short	0x010a
        /*01ee*/ 	.byte	0x3f
	.zero		1


	//   ....[23]....
        /*01f0*/ 	.word	0x00007b70
        /*01f4*/ 	.word	0x00000004
        /*01f8*/ 	.word	0x00000000
        /*01fc*/ 	.short	0x010a
        /*01fe*/ 	.byte	0x3f
	.zero		1


	//   ....[24]....
        /*0200*/ 	.word	0x00007c40
        /*0204*/ 	.word	0x0000000e
        /*0208*/ 	.word	0x00000020
        /*020c*/ 	.short	0x010a
        /*020e*/ 	.byte	0x3f
	.zero		1


	//   ....[25]....
        /*0210*/ 	.word	0x00007d10
        /*0214*/ 	.word	0x00000007
        /*0218*/ 	.word	0x00000000
        /*021c*/ 	.short	0x010a
        /*021e*/ 	.byte	0x3f
	.zero		1


	//   ....[26]....
        /*0220*/ 	.word	0x00007d60
        /*0224*/ 	.word	0x00000008
        /*0228*/ 	.word	0x00000000
        /*022c*/ 	.short	0x010a
        /*022e*/ 	.byte	0x3f
	.zero		1


	//   ....[27]....
        /*0230*/ 	.word	0x00007db0
        /*0234*/ 	.word	0x0000000b
        /*0238*/ 	.word	0x00000000
        /*023c*/ 	.short	0x010a
        /*023e*/ 	.byte	0x3f
	.zero		1


	//----- nvinfo : EIATTR_NUM_MBARRIERS
	.align		4
.L_35:
        /*0240*/ 	.byte	0x03, 0x38
        /*0242*/ 	.short	0x000a


	//----- nvinfo : EIATTR_EXIT_INSTR_OFFSETS
	.align		4
        /*0244*/ 	.byte	0x04, 0x1c
        /*0246*/ 	.short	(.L_37 - .L_36)


	//   ....[0]....
.L_36:
        /*0248*/ 	.word	0x00000660


	//   ....[1]....
        /*024c*/ 	.word	0x00000f20


	//   ....[2]....
        /*0250*/ 	.word	0x000064c0


	//   ....[3]....
        /*0254*/ 	.word	0x00006af0


	//   ....[4]....
        /*0258*/ 	.word	0x00007b00


	//----- nvinfo : EIATTR_MAX_THREADS
	.align		4
.L_37:
        /*025c*/ 	.byte	0x04, 0x05
        /*025e*/ 	.short	(.L_39 - .L_38)
.L_38:
        /*0260*/ 	.word	0x00000180
        /*0264*/ 	.word	0x00000001
        /*0268*/ 	.word	0x00000001


	//----- nvinfo : EIATTR_CRS_STACK_SIZE
	.align		4
.L_39:
        /*026c*/ 	.byte	0x04, 0x1e
        /*026e*/ 	.short	(.L_41 - .L_40)
.L_40:
        /*0270*/ 	.word	0x00000000


	//----- nvinfo : EIATTR_CBANK_PARAM_SIZE
	.align		4
.L_41:
        /*0274*/ 	.byte	0x03, 0x19
        /*0276*/ 	.short	0x0470


	//----- nvinfo : EIATTR_PARAM_CBANK
	.align		4
        /*0278*/ 	.byte	0x04, 0x0a
        /*027a*/ 	.short	(.L_43 - .L_42)
	.align		4
.L_42:
        /*027c*/ 	.word	index@(.nv.constant0._ZN7cutlass13device_kernelINS_4gemm6kernel13GemmUniversalIN4cute5tupleIJiiiiEEENS1_10collective13CollectiveMmaINS1_34MainloopSm90TmaGmmaWarpSpecializedILi4ENS5_IJNS4_1CILi1EEESB_SB_EEENS1_35KernelTmaWarpSpecializedCooperativeEEENS5_IJNSA_ILi128EEESF_NSA_ILi64EEEEEENS_6half_tENS5_IJSB_llEEESI_NS5_IJlSB_lEEENS4_8TiledMMAINS4_8MMA_AtomIJNS4_4SM904GMMA26MMA_64x128x16_F32F16F16_SSILNSO_5MajorE1ELSQ_0ELNSO_7ScaleInE1ELSR_1EEEEEENS4_6LayoutINS5_IJNSA_ILi2EEESB_SB_EEENS5_IJSB_NSA_ILi0EEESX_EEEEENS5_IJNS4_10UnderscoreES10_S10_EEEEENS4_13SM90_TMA_LOADENS4_14ComposedLayoutINS4_7SwizzleILi3ELi4ELi3EEENS4_18smem_ptr_flag_bitsILi16EEENSU_INS5_IJSG_NSA_ILi8EEEEEENS5_IJSB_SG_EEEEEEEvNS4_8identityES13_NS14_IS16_S18_NSU_INS5_IJS19_SG_EEENS5_IJSG_SB_EEEEEEEvS1E_EENS_8epilogue10collective6detail29Sm90TmaWarpSpecializedAdapterINS1L_15DefaultEpilogueISI_SK_SK_NS1K_6thread17LinearCombinationISI_Li1EffLNS1P_9ScaleType4KindE0ELNS_15FloatRoundStyleE2ESI_EENS1_15EpilogueDefaultEEEEEvvEEEEvNT_6ParamsE)
        /*0280*/ 	.short	0x0210
        /*0282*/ 	.short	0x0470


	//----- nvinfo : EIATTR_SW_WAR
	.align		4
.L_43:
        /*0284*/ 	.byte	0x04, 0x36
        /*0286*/ 	.short	(.L_45 - .L_44)
.L_44:
        /*0288*/ 	.word	0x00000008
.L_45:


//--------------------- .nv.callgraph             --------------------------
	.section	.nv.callgraph,"",@"SHT_CUDA_CALLGRAPH"
	.align	4
	.sectionentsize	8
	.align		4
        /*0000*/ 	.word	0x00000000
	.align		4
        /*0004*/ 	.word	0xffffffff
	.align		4
        /*0008*/ 	.word	index@(_ZN7cutlass13device_kernelINS_4gemm6kernel13GemmUniversalIN4cute5tupleIJiiiiEEENS1_10collective13CollectiveMmaINS1_34MainloopSm90TmaGmmaWarpSpecializedILi4ENS5_IJNS4_1CILi1EEESB_SB_EEENS1_35KernelTmaWarpSpecializedCooperativeEEENS5_IJNSA_ILi128EEESF_NSA_ILi64EEEEEENS_6half_tENS5_IJSB_llEEESI_NS5_IJlSB_lEEENS4_8TiledMMAINS4_8MMA_AtomIJNS4_4SM904GMMA26MMA_64x128x16_F32F16F16_SSILNSO_5MajorE1ELSQ_0ELNSO_7ScaleInE1ELSR_1EEEEEENS4_6LayoutINS5_IJNSA_ILi2EEESB_SB_EEENS5_IJSB_NSA_ILi0EEESX_EEEEENS5_IJNS4_10UnderscoreES10_S10_EEEEENS4_13SM90_TMA_LOADENS4_14ComposedLayoutINS4_7SwizzleILi3ELi4ELi3EEENS4_18smem_ptr_flag_bitsILi16EEENSU_INS5_IJSG_NSA_ILi8EEEEEENS5_IJSB_SG_EEEEEEEvNS4_8identityES13_NS14_IS16_S18_NSU_INS5_IJS19_SG_EEENS5_IJSG_SB_EEEEEEEvS1E_EENS_8epilogue10collective6detail29Sm90TmaWarpSpecializedAdapterINS1L_15DefaultEpilogueISI_SK_SK_NS1K_6thread17LinearCombinationISI_Li1EffLNS1P_9ScaleType4KindE0ELNS_15FloatRoundStyleE2ESI_EENS1_15EpilogueDefaultEEEEEvvEEEEvNT_6ParamsE)
	.align		4
        /*000c*/ 	.word	index@(__assertfail)
	.align		4
        /*0010*/ 	.word	0x00000000
	.align		4
        /*0014*/ 	.word	0xfffffffe
	.align		4
        /*0018*/ 	.word	0x00000000
	.align		4
        /*001c*/ 	.word	0xfffffffd
	.align		4
        /*0020*/ 	.word	0x00000000
	.align		4
        /*0024*/ 	.word	0xfffffffc


//--------------------- .nv.constant4             --------------------------
	.section	.nv.constant4,"a",@progbits
	.align	8
	.align		8
.nv.constant4:
        /*0000*/ 	.dword	__assertfail
	.align		8
        /*0008*/ 	.dword	__unnamed_1
	.align		8
        /*0010*/ 	.dword	_ZN40_INTERNAL_f3f67698_4_k_cu_801249b0_298084cuda3std3__45__cpo5beginE
	.align		8
        /*0018*/ 	.dword	_ZN40_INTERNAL_f3f67698_4_k_cu_801249b0_298084cuda3std3__45__cpo3endE
	.align		8
        /*0020*/ 	.dword	_ZN40_INTERNAL_f3f67698_4_k_cu_801249b0_298084cuda3std3__45__cpo6cbeginE
	.align		8
        /*0028*/ 	.dword	_ZN40_INTERNAL_f3f67698_4_k_cu_801249b0_298084cuda3std3__45__cpo4cendE
	.align		8
        /*0030*/ 	.dword	_ZN40_INTERNAL_f3f67698_4_k_cu_801249b0_298084cuda3std3__442_GLOBAL__N__f3f67698_4_k_cu_801249b0_298086ignoreE
	.align		8
        /*0038*/ 	.dword	_ZN40_INTERNAL_f3f67698_4_k_cu_801249b0_298084cuda3std3__419piecewise_constructE
	.align		8
        /*0040*/ 	.dword	_ZN40_INTERNAL_f3f67698_4_k_cu_801249b0_298084cuda3std3__48in_placeE
	.align		8
        /*0048*/ 	.dword	_ZN40_INTERNAL_f3f67698_4_k_cu_801249b0_298084cuda3std6ranges3__45__cpo4swapE
	.align		8
        /*0050*/ 	.dword	_ZN40_INTERNAL_f3f67698_4_k_cu_801249b0_298084cuda3std6ranges3__45__cpo9iter_moveE
	.align		8
        /*0058*/ 	.dword	_ZN40_INTERNAL_f3f67698_4_k_cu_801249b0_298084cute7productE
	.align		8
        /*0060*/ 	.dword	_ZN40_INTERNAL_f3f67698_4_k_cu_801249b0_298084cute1_E
	.align		8
        /*0068*/ 	.dword	$str$22
	.align		8
        /*0070*/ 	.dword	$str$23


//--------------------- .text._ZN7cutlass13device_kernelINS_4gemm6kernel13GemmUniversalIN4cute5tupleIJiiiiEEENS1_10collective13CollectiveMmaINS1_34MainloopSm90TmaGmmaWarpSpecializedILi4ENS5_IJNS4_1CILi1EEESB_SB_EEENS1_35KernelTmaWarpSpecializedCooperativeEEENS5_IJNSA_ILi128EEESF_NSA_ILi64EEEEEENS_6half_tENS5_IJSB_llEEESI_NS5_IJlSB_lEEENS4_8TiledMMAINS4_8MMA_AtomIJNS4_4SM904GMMA26MMA_64x128x16_F32F16F16_SSILNSO_5MajorE1ELSQ_0ELNSO_7ScaleInE1ELSR_1EEEEEENS4_6LayoutINS5_IJNSA_ILi2EEESB_SB_EEENS5_IJSB_NSA_ILi0EEESX_EEEEENS5_IJNS4_10UnderscoreES10_S10_EEEEENS4_13SM90_TMA_LOADENS4_14ComposedLayoutINS4_7SwizzleILi3ELi4ELi3EEENS4_18smem_ptr_flag_bitsILi16EEENSU_INS5_IJSG_NSA_ILi8EEEEEENS5_IJSB_SG_EEEEEEEvNS4_8identityES13_NS14_IS16_S18_NSU_INS5_IJS19_SG_EEENS5_IJSG_SB_EEEEEEEvS1E_EENS_8epilogue10collective6detail29Sm90TmaWarpSpecializedAdapterINS1L_15DefaultEpilogueISI_SK_SK_NS1K_6thread17LinearCombinationISI_Li1EffLNS1P_9ScaleType4KindE0ELNS_15FloatRoundStyleE2ESI_EENS1_15EpilogueDefaultEEEEEvvEEEEvNT_6ParamsE --------------------------
	.section	.text._ZN7cutlass13device_kernelINS_4gemm6kernel13GemmUniversalIN4cute5tupleIJiiiiEEENS1_10collective13CollectiveMmaINS1_34MainloopSm90TmaGmmaWarpSpecializedILi4ENS5_IJNS4_1CILi1EEESB_SB_EEENS1_35KernelTmaWarpSpecializedCooperativeEEENS5_IJNSA_ILi128EEESF_NSA_ILi64EEEEEENS_6half_tENS5_IJSB_llEEESI_NS5_IJlSB_lEEENS4_8TiledMMAINS4_8MMA_AtomIJNS4_4SM904GMMA26MMA_64x128x16_F32F16F16_SSILNSO_5MajorE1ELSQ_0ELNSO_7ScaleInE1ELSR_1EEEEEENS4_6LayoutINS5_IJNSA_ILi2EEESB_SB_EEENS5_IJSB_NSA_ILi0EEESX_EEEEENS5_IJNS4_10UnderscoreES10_S10_EEEEENS4_13SM90_TMA_LOADENS4_14ComposedLayoutINS4_7SwizzleILi3ELi4ELi3EEENS4_18smem_ptr_flag_bitsILi16EEENSU_INS5_IJSG_NSA_ILi8EEEEEENS5_IJSB_SG_EEEEEEEvNS4_8identityES13_NS14_IS16_S18_NSU_INS5_IJS19_SG_EEENS5_IJSG_SB_EEEEEEEvS1E_EENS_8epilogue10collective6detail29Sm90TmaWarpSpecializedAdapterINS1L_15DefaultEpilogueISI_SK_SK_NS1K_6thread17LinearCombinationISI_Li1EffLNS1P_9ScaleType4KindE0ELNS_15FloatRoundStyleE2ESI_EENS1_15EpilogueDefaultEEEEEvvEEEEvNT_6ParamsE,"ax",@progbits
	.align	128
.text._ZN7cutlass13device_kernelINS_4gemm6kernel13GemmUniversalIN4cute5tupleIJiiiiEEENS1_10collective13CollectiveMmaINS1_34MainloopSm90TmaGmmaWarpSpecializedILi4ENS5_IJNS4_1CILi1EEESB_SB_EEENS1_35KernelTmaWarpSpecializedCooperativeEEENS5_IJNSA_ILi128EEESF_NSA_ILi64EEEEEENS_6half_tENS5_IJSB_llEEESI_NS5_IJlSB_lEEENS4_8TiledMMAINS4_8MMA_AtomIJNS4_4SM904GMMA26MMA_64x128x16_F32F16F16_SSILNSO_5MajorE1ELSQ_0ELNSO_7ScaleInE1ELSR_1EEEEEENS4_6LayoutINS5_IJNSA_ILi2EEESB_SB_EEENS5_IJSB_NSA_ILi0EEESX_EEEEENS5_IJNS4_10UnderscoreES10_S10_EEEEENS4_13SM90_TMA_LOADENS4_14ComposedLayoutINS4_7SwizzleILi3ELi4ELi3EEENS4_18smem_ptr_flag_bitsILi16EEENSU_INS5_IJSG_NSA_ILi8EEEEEENS5_IJSB_SG_EEEEEEEvNS4_8identityES13_NS14_IS16_S18_NSU_INS5_IJS19_SG_EEENS5_IJSG_SB_EEEEEEEvS1E_EENS_8epilogue10collective6detail29Sm90TmaWarpSpecializedAdapterINS1L_15DefaultEpilogueISI_SK_SK_NS1K_6thread17LinearCombinationISI_Li1EffLNS1P_9ScaleType4KindE0ELNS_15FloatRoundStyleE2ESI_EENS1_15EpilogueDefaultEEEEEvvEEEEvNT_6ParamsE:
        .type           _ZN7cutlass13device_kernelINS_4gemm6kernel13GemmUniversalIN4cute5tupleIJiiiiEEENS1_10collective13CollectiveMmaINS1_34MainloopSm90TmaGmmaWarpSpecializedILi4ENS5_IJNS4_1CILi1EEESB_SB_EEENS1_35KernelTmaWarpSpecializedCooperativeEEENS5_IJNSA_ILi128EEESF_NSA_ILi64EEEEEENS_6half_tENS5_IJSB_llEEESI_NS5_IJlSB_lEEENS4_8TiledMMAINS4_8MMA_AtomIJNS4_4SM904GMMA26MMA_64x128x16_F32F16F16_SSILNSO_5MajorE1ELSQ_0ELNSO_7ScaleInE1ELSR_1EEEEEENS4_6LayoutINS5_IJNSA_ILi2EEESB_SB_EEENS5_IJSB_NSA_ILi0EEESX_EEEEENS5_IJNS4_10UnderscoreES10_S10_EEEEENS4_13SM90_TMA_LOADENS4_14ComposedLayoutINS4_7SwizzleILi3ELi4ELi3EEENS4_18smem_ptr_flag_bitsILi16EEENSU_INS5_IJSG_NSA_ILi8EEEEEENS5_IJSB_SG_EEEEEEEvNS4_8identityES13_NS14_IS16_S18_NSU_INS5_IJS19_SG_EEENS5_IJSG_SB_EEEEEEEvS1E_EENS_8epilogue10collective6detail29Sm90TmaWarpSpecializedAdapterINS1L_15DefaultEpilogueISI_SK_SK_NS1K_6thread17LinearCombinationISI_Li1EffLNS1P_9ScaleType4KindE0ELNS_15FloatRoundStyleE2ESI_EENS1_15EpilogueDefaultEEEEEvvEEEEvNT_6ParamsE,@function
        .size           _ZN7cutlass13device_kernelINS_4gemm6kernel13GemmUniversalIN4cute5tupleIJiiiiEEENS1_10collective13CollectiveMmaINS1_34MainloopSm90TmaGmmaWarpSpecializedILi4ENS5_IJNS4_1CILi1EEESB_SB_EEENS1_35KernelTmaWarpSpecializedCooperativeEEENS5_IJNSA_ILi128EEESF_NSA_ILi64EEEEEENS_6half_tENS5_IJSB_llEEESI_NS5_IJlSB_lEEENS4_8TiledMMAINS4_8MMA_AtomIJNS4_4SM904GMMA26MMA_64x128x16_F32F16F16_SSILNSO_5MajorE1ELSQ_0ELNSO_7ScaleInE1ELSR_1EEEEEENS4_6LayoutINS5_IJNSA_ILi2EEESB_SB_EEENS5_IJSB_NSA_ILi0EEESX_EEEEENS5_IJNS4_10UnderscoreES10_S10_EEEEENS4_13SM90_TMA_LOADENS4_14ComposedLayoutINS4_7SwizzleILi3ELi4ELi3EEENS4_18smem_ptr_flag_bitsILi16EEENSU_INS5_IJSG_NSA_ILi8EEEEEENS5_IJSB_SG_EEEEEEEvNS4_8identityES13_NS14_IS16_S18_NSU_INS5_IJS19_SG_EEENS5_IJSG_SB_EEEEEEEvS1E_EENS_8epilogue10collective6detail29Sm90TmaWarpSpecializedAdapterINS1L_15DefaultEpilogueISI_SK_SK_NS1K_6thread17LinearCombinationISI_Li1EffLNS1P_9ScaleType4KindE0ELNS_15FloatRoundStyleE2ESI_EENS1_15EpilogueDefaultEEEEEvvEEEEvNT_6ParamsE,(.L_x_194 - _ZN7cutlass13device_kernelINS_4gemm6kernel13GemmUniversalIN4cute5tupleIJiiiiEEENS1_10collective13CollectiveMmaINS1_34MainloopSm90TmaGmmaWarpSpecializedILi4ENS5_IJNS4_1CILi1EEESB_SB_EEENS1_35KernelTmaWarpSpecializedCooperativeEEENS5_IJNSA_ILi128EEESF_NSA_ILi64EEEEEENS_6half_tENS5_IJSB_llEEESI_NS5_IJlSB_lEEENS4_8TiledMMAINS4_8MMA_AtomIJNS4_4SM904GMMA26MMA_64x128x16_F32F16F16_SSILNSO_5MajorE1ELSQ_0ELNSO_7ScaleInE1ELSR_1EEEEEENS4_6LayoutINS5_IJNSA_ILi2EEESB_SB_EEENS5_IJSB_NSA_ILi0EEESX_EEEEENS5_IJNS4_10UnderscoreES10_S10_EEEEENS4_13SM90_TMA_LOADENS4_14ComposedLayoutINS4_7SwizzleILi3ELi4ELi3EEENS4_18smem_ptr_flag_bitsILi16EEENSU_INS5_IJSG_NSA_ILi8EEEEEENS5_IJSB_SG_EEEEEEEvNS4_8identityES13_NS14_IS16_S18_NSU_INS5_IJS19_SG_EEENS5_IJSG_SB_EEEEEEEvS1E_EENS_8epilogue10collective6detail29Sm90TmaWarpSpecializedAdapterINS1L_15DefaultEpilogueISI_SK_SK_NS1K_6thread17LinearCombinationISI_Li1EffLNS1P_9ScaleType4KindE0ELNS_15FloatRoundStyleE2ESI_EENS1_15EpilogueDefaultEEEEEvvEEEEvNT_6ParamsE)
        .other          _ZN7cutlass13device_kernelINS_4gemm6kernel13GemmUniversalIN4cute5tupleIJiiiiEEENS1_10collective13CollectiveMmaINS1_34MainloopSm90TmaGmmaWarpSpecializedILi4ENS5_IJNS4_1CILi1EEESB_SB_EEENS1_35KernelTmaWarpSpecializedCooperativeEEENS5_IJNSA_ILi128EEESF_NSA_ILi64EEEEEENS_6half_tENS5_IJSB_llEEESI_NS5_IJlSB_lEEENS4_8TiledMMAINS4_8MMA_AtomIJNS4_4SM904GMMA26MMA_64x128x16_F32F16F16_SSILNSO_5MajorE1ELSQ_0ELNSO_7ScaleInE1ELSR_1EEEEEENS4_6LayoutINS5_IJNSA_ILi2EEESB_SB_EEENS5_IJSB_NSA_ILi0EEESX_EEEEENS5_IJNS4_10UnderscoreES10_S10_EEEEENS4_13SM90_TMA_LOADENS4_14ComposedLayoutINS4_7SwizzleILi3ELi4ELi3EEENS4_18smem_ptr_flag_bitsILi16EEENSU_INS5_IJSG_NSA_ILi8EEEEEENS5_IJSB_SG_EEEEEEEvNS4_8identityES13_NS14_IS16_S18_NSU_INS5_IJS19_SG_EEENS5_IJSG_SB_EEEEEEEvS1E_EENS_8epilogue10collective6detail29Sm90TmaWarpSpecializedAdapterINS1L_15DefaultEpilogueISI_SK_SK_NS1K_6thread17LinearCombinationISI_Li1EffLNS1P_9ScaleType4KindE0ELNS_15FloatRoundStyleE2ESI_EENS1_15EpilogueDefaultEEEEEvvEEEEvNT_6ParamsE,@"STO_CUDA_ENTRY STV_DEFAULT"
_ZN7cutlass13device_kernelINS_4gemm6kernel13GemmUniversalIN4cute5tupleIJiiiiEEENS1_10collective13CollectiveMmaINS1_34MainloopSm90TmaGmmaWarpSpecializedILi4ENS5_IJNS4_1CILi1EEESB_SB_EEENS1_35KernelTmaWarpSpecializedCooperativeEEENS5_IJNSA_ILi128EEESF_NSA_ILi64EEEEEENS_6half_tENS5_IJSB_llEEESI_NS5_IJlSB_lEEENS4_8TiledMMAINS4_8MMA_AtomIJNS4_4SM904GMMA26MMA_64x128x16_F32F16F16_SSILNSO_5MajorE1ELSQ_0ELNSO_7ScaleInE1ELSR_1EEEEEENS4_6LayoutINS5_IJNSA_ILi2EEESB_SB_EEENS5_IJSB_NSA_ILi0EEESX_EEEEENS5_IJNS4_10UnderscoreES10_S10_EEEEENS4_13SM90_TMA_LOADENS4_14ComposedLayoutINS4_7SwizzleILi3ELi4ELi3EEENS4_18smem_ptr_flag_bitsILi16EEENSU_INS5_IJSG_NSA_ILi8EEEEEENS5_IJSB_SG_EEEEEEEvNS4_8identityES13_NS14_IS16_S18_NSU_INS5_IJS19_SG_EEENS5_IJSG_SB_EEEEEEEvS1E_EENS_8epilogue10collective6detail29Sm90TmaWarpSpecializedAdapterINS1L_15DefaultEpilogueISI_SK_SK_NS1K_6thread17LinearCombinationISI_Li1EffLNS1P_9ScaleType4KindE0ELNS_15FloatRoundStyleE2ESI_EENS1_15EpilogueDefaultEEEEEvvEEEEvNT_6ParamsE:
[----:B------:R-:W0:Y:S01]  /*0000*/  LDC R1, c[0x0][0x28] ;  /* 0x00000a00ff017b82 */ /* 0x000e220000000800 */
[----:B------:R-:W1:Y:S01]  /*0010*/  S2R R4, SR_TID.X ;  /* 0x0000000000047919 */ /* 0x000e620000002100 */
[----:B------:R-:W-:Y:S01]  /*0020*/  ELECT P0, URZ, PT ;  /* 0x00000000003f782f */ /* 0x000fe20003800000 */
[----:B------:R-:W-:Y:S01]  /*0030*/  BSSY B0, `(.L_x_0) ;  /* 0x000000f000007945 */ /* 0x000fe20003800000 */
[--C-:B-1----:R-:W-:Y:S02]  /*0040*/  SHF.R.U32.HI R0, RZ, 0x5, R4.reuse ;  /* 0x00000005ff007819 */ /* 0x102fe40000011604 */
[----:B------:R-:W-:-:S03]  /*0050*/  SHF.R.U32.HI R14, RZ, 0x7, R4 ;  /* 0x00000007ff0e7819 */ /* 0x000fc60000011604 */
[----:B------:R-:W1:Y:S04]  /*0060*/  SHFL.IDX PT, R5, R0, RZ, 0x1f ;  /* 0x00001fff00057589 */ /* 0x000e6800000e0000 */
[----:B------:R2:W3:Y:S01]  /*0070*/  SHFL.IDX PT, R10, R14, RZ, 0x1f ;  /* 0x00001fff0e0a7589 */ /* 0x0004e200000e0000 */
[----:B-1----:R-:W-:-:S13]  /*0080*/  ISETP.NE.OR P0, PT, R5, RZ, !P0 ;  /* 0x000000ff0500720c */ /* 0x002fda0004705670 */
[----:B0-23--:R-:W-:Y:S05]  /*0090*/  @P0 BRA `(.L_x_1) ;  /* 0x0000000000200947 */ /* 0x00dfea0003800000 */
[----:B------:R-:W-:Y:S02]  /*00a0*/  ULDC.64 UR4, c[0x0][0x198] ;  /* 0x0000660000047ab9 */ /* 0x000fe40000000a00 */
[----:B------:R-:W-:Y:S02]  /*00b0*/  UIADD3 UR6, UP0, UR4, 0xf0, URZ ;  /* 0x000000f004067890 */ /* 0x000fe4000ff1e03f */
[----:B------:R-:W-:Y:S02]  /*00c0*/  UIADD3 UR4, UP1, UR4, 0x1f0, URZ ;  /* 0x000001f004047890 */ /* 0x000fe4000ff3e03f */
[----:B------:R-:W-:Y:S02]  /*00d0*/  UIADD3.X UR7, URZ, UR5, URZ, UP0, !UPT ;  /* 0x000000053f077290 */ /* 0x000fe400087fe43f */
[----:B------:R-:W-:-:S07]  /*00e0*/  UIADD3.X UR5, URZ, UR5, URZ, UP1, !UPT ;  /* 0x000000053f057290 */ /* 0x000fce0008ffe43f */
[----:B------:R0:W-:Y:S02]  /*00f0*/  UTMACCTL.PF [UR6] ;  /* 0x00000000060079b9 */ /* 0x0001e40008040000 */
[----:B------:R0:W-:Y:S02]  /*0100*/  UTMACCTL.PF [UR4] ;  /* 0x00000000040079b9 */ /* 0x0001e40008040000 */
[----:B0-----:R-:W-:Y:S01]  /*0110*/  NOP ;  /* 0x0000000000007918 */ /* 0x001fe20000000000 */
.L_x_1:
[----:B------:R-:W-:Y:S05]  /*0120*/  BSYNC B0 ;  /* 0x0000000000007941 */ /* 0x000fea0003800000 */
.L_x_0:
[----:B------:R-:W0:Y:S02]  /*0130*/  SHFL.IDX PT, R2, R0, RZ, 0x1f ;  /* 0x00001fff00027589 */ /* 0x000e2400000e0000 */
[----:B0-----:R-:W-:-:S13]  /*0140*/  ISETP.NE.AND P0, PT, R2, RZ, PT ;  /* 0x000000ff0200720c */ /* 0x001fda0003f05270 */
[----:B------:R-:W-:Y:S05]  /*0150*/  @P0 BRA `(.L_x_2) ;  /* 0x0000000000580947 */ /* 0x000fea0003800000 */
[----:B------:R-:W0:Y:S01]  /*0160*/  S2UR UR8, SR_CgaCtaId ;  /* 0x00000000000879c3 */ /* 0x000e220000008800 */
[----:B------:R-:W-:Y:S01]  /*0170*/  UMOV UR4, 0x400 ;  /* 0x0000040000047882 */ /* 0x000fe20000000000 */
[----:B------:R-:W-:Y:S01]  /*0180*/  UMOV UR5, 0x1 ;  /* 0x0000000100057882 */ /* 0x000fe20000000000 */
[----:B------:R-:W-:Y:S01]  /*0190*/  UMOV UR6, 0x100 ;  /* 0x0000010000067882 */ /* 0x000fe20000000000 */
[----:B------:R-:W-:Y:S01]  /*01a0*/  ELECT P0, URZ, PT ;  /* 0x00000000003f782f */ /* 0x000fe20003800000 */
[----:B------:R-:W-:-:S04]  /*01b0*/  UIADD3 UR6, -UR6, 0x100000, URZ ;  /* 0x0010000006067890 */ /* 0x000fc8000fffe13f */
[----:B------:R-:W-:Y:S02]  /*01c0*/  USHF.L.U32 UR7, UR6, 0xb, URZ ;  /* 0x0000000b06077899 */ /* 0x000fe4000800063f */
[----:B------:R-:W-:Y:S02]  /*01d0*/  USHF.L.U32 UR6, UR6, 0x1, URZ ;  /* 0x0000000106067899 */ /* 0x000fe4000800063f */
[----:B0-----:R-:W-:Y:S02]  /*01e0*/  ULEA UR8, UR8, UR4, 0x18 ;  /* 0x0000000408087291 */ /* 0x001fe4000f8ec03f */
[----:B------:R-:W-:-:S04]  /*01f0*/  UIADD3 UR4, -UR5, 0x100000, URZ ;  /* 0x0010000005047890 */ /* 0x000fc8000fffe13f */
[----:B------:R-:W-:Y:S02]  /*0200*/  USHF.L.U32 UR5, UR4, 0xb, URZ ;  /* 0x0000000b04057899 */ /* 0x000fe4000800063f */
[----:B------:R-:W-:Y:S01]  /*0210*/  USHF.L.U32 UR4, UR4, 0x1, URZ ;  /* 0x0000000104047899 */ /* 0x000fe2000800063f */
[----:B------:R-:W0:Y:S11]  /*0220*/  FENCE.VIEW.ASYNC.S ;  /* 0x00000000000073c6 */ /* 0x000e360000000000 */
[----:B0-----:R0:W1:Y:S01]  /*0230*/  SYNCS.EXCH.64 URZ, [UR8], UR4 ;  /* 0x00000004083f75b2 */ /* 0x0010620008000100 */
[----:B------:R0:W2:Y:S01]  /*0240*/  SYNCS.EXCH.64 URZ, [UR8+0x20], UR6 ;  /* 0x00002006083f75b2 */ /* 0x0000a20008000100 */
[----:B------:R0:W3:Y:S01]  /*0250*/  SYNCS.EXCH.64 URZ, [UR8+0x8], UR4 ;  /* 0x00000804083f75b2 */ /* 0x0000e20008000100 */
[----:B------:R0:W4:Y:S01]  /*0260*/  SYNCS.EXCH.64 URZ, [UR8+0x28], UR6 ;  /* 0x00002806083f75b2 */ /* 0x0001220008000100 */
[----:B------:R0:W0:Y:S01]  /*0270*/  SYNCS.EXCH.64 URZ, [UR8+0x10], UR4 ;  /* 0x00001004083f75b2 */ /* 0x0000220008000100 */
[----:B------:R0:W0:Y:S01]  /*0280*/  SYNCS.EXCH.64 URZ, [UR8+0x30], UR6 ;  /* 0x00003006083f75b2 */ /* 0x0000220008000100 */
[----:B------:R0:W0:Y:S01]  /*0290*/  SYNCS.EXCH.64 URZ, [UR8+0x18], UR4 ;  /* 0x00001804083f75b2 */ /* 0x0000220008000100 */
[----:B------:R0:W0:Y:S01]  /*02a0*/  SYNCS.EXCH.64 URZ, [UR8+0x38], UR6 ;  /* 0x00003806083f75b2 */ /* 0x0000220008000100 */
[----:B------:R-:W-:Y:S01]  /*02b0*/  NOP ;  /* 0x0000000000007918 */ /* 0x000fe20000000000 */
.L_x_2:
[----:B------:R-:W5:Y:S01]  /*02c0*/  SHFL.IDX PT, R0, R0, RZ, 0x1f ;  /* 0x00001fff00007589 */ /* 0x000f6200000e0000 */
[----:B------:R-:W-:Y:S01]  /*02d0*/  ELECT P0, URZ, PT ;  /* 0x00000000003f782f */ /* 0x000fe20003800000 */
[----:B------:R-:W1:Y:S01]  /*02e0*/  LDC R2, c[0x0][0x65c] ;  /* 0x00019700ff027b82 */ /* 0x000e620000000800 */
[----:B0-----:R-:W-:Y:S01]  /*02f0*/  UMOV UR4, 0x20 ;  /* 0x0000002000047882 */ /* 0x001fe20000000000 */
[----:B------:R-:W0:Y:S01]  /*0300*/  S2R R3, SR_CTAID.Y ;  /* 0x0000000000037919 */ /* 0x000e220000002600 */
[----:B------:R-:W-:Y:S01]  /*0310*/  NOP ;  /* 0x0000000000007918 */ /* 0x000fe20000000000 */
[----:B------:R-:W-:Y:S01]  /*0320*/  ISETP.NE.AND P2, PT, R10, RZ, PT ;  /* 0x000000ff0a00720c */ /* 0x000fe20003f45270 */
[----:B------:R-:W-:Y:S01]  /*0330*/  NOP ;  /* 0x0000000000007918 */ /* 0x000fe20000000000 */
[----:B------:R-:W2:Y:S01]  /*0340*/  S2R R6, SR_CTAID.X ;  /* 0x0000000000067919 */ /* 0x000ea20000002500 */
[----:B------:R-:W-:Y:S01]  /*0350*/  IMAD.MOV.U32 R7, RZ, RZ, RZ ;  /* 0x000000ffff077224 */ /* 0x000fe200078e00ff */
[----:B-----5:R-:W-:-:S02]  /*0360*/  ISETP.NE.OR P0, PT, R0, RZ, !P0 ;  /* 0x000000ff0000720c */ /* 0x020fc40004705670 */
[----:B-1----:R-:W-:-:S04]  /*0370*/  ISETP.NE.AND P3, PT, R2, 0x1, PT ;  /* 0x000000010200780c */ /* 0x002fc80003f65270 */
[----:B------:R-:W-:Y:S02]  /*0380*/  P2R R0, PR, RZ, 0x8 ;  /* 0x00000008ff007803 */ /* 0x000fe40000000000 */
[----:B------:R-:W-:-:S04]  /*0390*/  SHF.R.S32.HI R0, RZ, 0x1f, R5 ;  /* 0x0000001fff007819 */ /* 0x000fc80000011405 */
[----:B------:R-:W-:Y:S01]  /*03a0*/  LEA.HI R0, R0, R5, RZ, 0x2 ;  /* 0x0000000500007211 */ /* 0x000fe200078f10ff */
[----:B------:R-:W-:Y:S01]  /*03b0*/  VOTEU.ALL UP0, P0 ;  /* 0x00000000003f7886 */ /* 0x000fe20000000000 */
[----:B------:R-:W-:Y:S01]  /*03c0*/  VOTEU.ALL UP1, P0 ;  /* 0x00000000003f7886 */ /* 0x000fe20000020000 */
[----:B------:R-:W2:Y:S01]  /*03d0*/  @P3 LDC R17, c[0x0][0x10] ;  /* 0x00000400ff113b82 */ /* 0x000ea20000000800 */
[----:B------:R-:W-:Y:S01]  /*03e0*/  LOP3.LUT R0, R0, 0xfffffffc, RZ, 0xc0, !PT ;  /* 0xfffffffc00007812 */ /* 0x000fe200078ec0ff */
[----:B0-----:R-:W-:Y:S01]  /*03f0*/  @P3 IMAD.MOV.U32 R8, RZ, RZ, R3 ;  /* 0x000000ffff083224 */ /* 0x001fe200078e0003 */
[----:B------:R-:W-:Y:S01]  /*0400*/  @!UP0 UMOV UR6, 0x400 ;  /* 0x0000040000068882 */ /* 0x000fe20000000000 */
[----:B------:R-:W-:-:S04]  /*0410*/  @!UP0 UIADD3 UR4, -UR4, 0x100000, URZ ;  /* 0x0010000004048890 */ /* 0x000fc8000fffe13f */
[----:B------:R-:W-:Y:S02]  /*0420*/  @!UP0 USHF.L.U32 UR5, UR4, 0xb, URZ ;  /* 0x0000000b04058899 */ /* 0x000fe4000800063f */
[----:B------:R-:W-:Y:S01]  /*0430*/  @!UP0 USHF.L.U32 UR4, UR4, 0x1, URZ ;  /* 0x0000000104048899 */ /* 0x000fe2000800063f */
[----:B------:R-:W-:Y:S02]  /*0440*/  @P3 IMAD.MOV.U32 R9, RZ, RZ, RZ ;  /* 0x000000ffff093224 */ /* 0x000fe400078e00ff */
[----:B------:R-:W-:Y:S01]  /*0450*/  IMAD.IADD R0, R5, 0x1, -R0 ;  /* 0x0000000105007824 */ /* 0x000fe200078e0a00 */
[----:B------:R-:W0:Y:S01]  /*0460*/  @!UP0 S2UR UR7, SR_CgaCtaId ;  /* 0x00000000000789c3 */ /* 0x000e220000008800 */
[----:B------:R-:W-:-:S03]  /*0470*/  @P3 IMAD.MOV.U32 R5, RZ, RZ, RZ ;  /* 0x000000ffff053224 */ /* 0x000fc600078e00ff */
[----:B------:R-:W-:-:S04]  /*0480*/  ISETP.NE.AND P1, PT, R0, 0x3, PT ;  /* 0x000000030000780c */ /* 0x000fc80003f25270 */
[----:B------:R-:W1:Y:S01]  /*0490*/  @!P3 LDC R11, c[0x0][0xc] ;  /* 0x00000300ff0bbb82 */ /* 0x000e620000000800 */
[----:B--2---:R-:W-:-:S04]  /*04a0*/  @P3 IMAD.WIDE.U32 R16, R6, R17, R8 ;  /* 0x0000001106103225 */ /* 0x004fc800078e0008 */
[----:B------:R-:W-:Y:S01]  /*04b0*/  @P3 IMAD.IADD R17, R17, 0x1, R5 ;  /* 0x0000000111113824 */ /* 0x000fe200078e0205 */
[----:B------:R-:W-:Y:S01]  /*04c0*/  LOP3.LUT R5, R4, 0x7f, RZ, 0xc0, !PT ;  /* 0x0000007f04057812 */ /* 0x000fe200078ec0ff */
[----:B0-----:R-:W-:Y:S01]  /*04d0*/  @!UP0 ULEA UR8, UR7, UR6, 0x18 ;  /* 0x0000000607088291 */ /* 0x001fe2000f8ec03f */
[----:B------:R-:W-:Y:S02]  /*04e0*/  VOTEU.ALL UP0, P0 ;  /* 0x00000000003f7886 */ /* 0x000fe40000000000 */
[----:B------:R-:W-:Y:S01]  /*04f0*/  ULDC UR6, c[0x0][0xc] ;  /* 0x0000030000067ab9 */ /* 0x000fe20000000800 */
[----:B------:R-:W-:Y:S01]  /*0500*/  ISETP.EQ.OR P0, PT, R0, RZ, !P1 ;  /* 0x000000ff0000720c */ /* 0x000fe20004f02670 */
[----:B------:R-:W-:-:S03]  /*0510*/  ULDC UR7, c[0x0][0x10] ;  /* 0x0000040000077ab9 */ /* 0x000fc60000000800 */
[C---:B------:R-:W-:Y:S01]  /*0520*/  ISETP.EQ.AND P0, PT, R10.reuse, RZ, P0 ;  /* 0x000000ff0a00720c */ /* 0x040fe20000702270 */
[----:B------:R-:W-:Y:S02]  /*0530*/  VIADD R10, R10, 0xffffffff ;  /* 0xffffffff0a0a7836 */ /* 0x000fe40000000000 */
[----:B-1----:R-:W-:Y:S01]  /*0540*/  @!P3 IMAD.WIDE.U32 R8, R11, R3, R6 ;  /* 0x000000030b08b225 */ /* 0x002fe200078e0006 */
[----:B------:R-:W0:Y:S02]  /*0550*/  FENCE.VIEW.ASYNC.S ;  /* 0x00000000000073c6 */ /* 0x000e240000000000 */
[----:B0-----:R-:W3:Y:S01]  /*0560*/  @!UP0 SYNCS.EXCH.64 URZ, [UR8+0x50], UR4 ;  /* 0x00005004083f85b2 */ /* 0x001ee20008000100 */
[----:B------:R-:W-:Y:S02]  /*0570*/  SEL R18, RZ, 0x1, !P0 ;  /* 0x00000001ff127807 */ /* 0x000fe40004000000 */
[----:B------:R-:W-:Y:S01]  /*0580*/  ISETP.GE.U32.AND P1, PT, R10, 0x2, PT ;  /* 0x000000020a00780c */ /* 0x000fe20003f26070 */
[----:B------:R-:W-:-:S02]  /*0590*/  @!P3 IMAD.MOV.U32 R16, RZ, RZ, R8 ;  /* 0x000000ffff10b224 */ /* 0x000fc400078e0008 */
[----:B------:R-:W-:Y:S01]  /*05a0*/  @!P3 IMAD.MOV.U32 R17, RZ, RZ, R9 ;  /* 0x000000ffff11b224 */ /* 0x000fe200078e0009 */
[----:B------:R-:W-:Y:S01]  /*05b0*/  SEL R18, R18, 0x2, P1 ;  /* 0x0000000212127807 */ /* 0x000fe20000800000 */
[----:B------:R0:W3:Y:S01]  /*05c0*/  @!UP1 SYNCS.EXCH.64 URZ, [UR8+0x58], UR4 ;  /* 0x00005804083f95b2 */ /* 0x0000e20008000100 */
[----:B------:R-:W-:Y:S01]  /*05d0*/  NOP ;  /* 0x0000000000007918 */ /* 0x000fe20000000000 */
[----:B0-----:R-:W-:-:S03]  /*05e0*/  UIMAD.WIDE.U32 UR4, UR6, UR7, URZ ;  /* 0x00000007060472a5 */ /* 0x001fc6000f8e003f */
[----:B------:R-:W-:Y:S02]  /*05f0*/  ULDC UR6, c[0x0][0x14] ;  /* 0x0000050000067ab9 */ /* 0x000fe40000000800 */
[----:B------:R-:W-:Y:S02]  /*0600*/  UIMAD.WIDE.U32 UR36, UR4, UR6, URZ ;  /* 0x00000006042472a5 */ /* 0x000fe4000f8e003f */
[----:B------:R-:W-:-:S04]  /*0610*/  UIMAD UR42, UR5, UR6, URZ ;  /* 0x00000006052a72a4 */ /* 0x000fc8000f8e023f */
[----:B------:R-:W-:Y:S01]  /*0620*/  UIADD3 UR42, UR37, UR42, URZ ;  /* 0x0000002a252a7290 */ /* 0x000fe2000fffe03f */
[----:B---34-:R-:W-:Y:S06]  /*0630*/  BAR.SYNC.DEFER_BLOCKING 0x0 ;  /* 0x0000000000007b1d */ /* 0x018fec0000010000 */
[----:B------:R-:W-:Y:S05]  /*0640*/  @!P2 BRA `(.L_x_3) ;  /* 0x0000005c00a0a947 */ /* 0x000fea0003800000 */
[----:B------:R-:W-:-:S13]  /*0650*/  ISETP.GT.U32.AND P0, PT, R10, 0x1, PT ;  /* 0x000000010a00780c */ /* 0x000fda0003f04070 */
[----:B------:R-:W-:Y:S05]  /*0660*/  @P0 EXIT ;  /* 0x000000000000094d */ /* 0x000fea0003800000 */
[----:B------:R-:W-:Y:S01]  /*0670*/  ULDC.64 UR4, c[0x0][0x650] ;  /* 0x0001940000047ab9 */ /* 0x000fe20000000a00 */
[----:B------:R-:W-:Y:S01]  /*0680*/  PRMT R0, RZ, 0x7610, R0 ;  /* 0x00007610ff007816 */ /* 0x000fe20000000000 */
[----:B------:R-:W-:Y:S01]  /*0690*/  IMAD.MOV.U32 R101, RZ, RZ, -0x1 ;  /* 0xffffffffff657424 */ /* 0x000fe200078e00ff */
[----:B------:R-:W-:Y:S01]  /*06a0*/  ISETP.GE.U32.AND P0, PT, R16, UR4, PT ;  /* 0x0000000410007c0c */ /* 0x000fe2000bf06070 */
[----:B------:R-:W-:Y:S02]  /*06b0*/  IMAD.MOV.U32 R100, RZ, RZ, -0x1 ;  /* 0xffffffffff647424 */ /* 0x000fe400078e00ff */
[----:B------:R-:W-:Y:S01]  /*06c0*/  IMAD.MOV.U32 R99, RZ, RZ, -0x1 ;  /* 0xffffffffff637424 */ /* 0x000fe200078e00ff */
[----:B------:R-:W-:-:S13]  /*06d0*/  ISETP.GE.U32.AND.EX P0, PT, R17, UR5, PT, P0 ;  /* 0x0000000511007c0c */ /* 0x000fda000bf06100 */
[----:B------:R-:W-:Y:S05]  /*06e0*/  @P0 BRA `(.L_x_4) ;  /* 0x0000000400540947 */ /* 0x000fea0003800000 */
[----:B------:R-:W0:Y:S01]  /*06f0*/  LDC.64 R20, c[0x0][0x628] ;  /* 0x00018a00ff147b82 */ /* 0x000e220000000a00 */
[----:B------:R-:W-:Y:S02]  /*0700*/  IMAD.MOV.U32 R8, RZ, RZ, R16 ;  /* 0x000000ffff087224 */ /* 0x000fe400078e0010 */
[----:B------:R-:W-:-:S05]  /*0710*/  IMAD.MOV.U32 R9, RZ, RZ, R17 ;  /* 0x000000ffff097224 */ /* 0x000fca00078e0011 */
[----:B------:R-:W1:Y:S08]  /*0720*/  LDC R0, c[0x0][0x630] ;  /* 0x00018c00ff007b82 */ /* 0x000e700000000800 */
[----:B------:R-:W2:Y:S01]  /*0730*/  LDC.64 R22, c[0x0][0x620] ;  /* 0x00018800ff167b82 */ /* 0x000ea20000000a00 */
[----:B0-----:R-:W-:-:S04]  /*0740*/  ISETP.NE.U32.AND P0, PT, R20, RZ, PT ;  /* 0x000000ff1400720c */ /* 0x001fc80003f05070 */
[----:B------:R-:W-:-:S13]  /*0750*/  ISETP.NE.AND.EX P0, PT, R21, RZ, PT, P0 ;  /* 0x000000ff1500720c */ /* 0x000fda0003f05300 */
[----:B-12---:R-:W-:Y:S05]  /*0760*/  @!P0 BRA `(.L_x_5) ;  /* 0x0000000000288947 */ /* 0x006fea0003800000 */
[----:B------:R-:W0:Y:S02]  /*0770*/  LDC R13, c[0x0][0x634] ;  /* 0x00018d00ff0d7b82 */ /* 0x000e240000000800 */
[----:B0-----:R-:W-:-:S05]  /*0780*/  IADD3 R13, P0, R16, R13, RZ ;  /* 0x0000000d100d7210 */ /* 0x001fca0007f1e0ff */
[----:B------:R-:W-:-:S04]  /*0790*/  IMAD.X R15, RZ, RZ, R17, P0 ;  /* 0x000000ffff0f7224 */ /* 0x000fc800000e0611 */
[----:B------:R-:W-:-:S04]  /*07a0*/  IMAD.WIDE.U32 R8, R15, R20, RZ ;  /* 0x000000140f087225 */ /* 0x000fc800078e00ff */
[----:B------:R-:W-:-:S04]  /*07b0*/  IMAD.WIDE.U32 R10, P0, R13, R21, R8 ;  /* 0x000000150d0a7225 */ /* 0x000fc80007800008 */
[----:B------:R-:W-:-:S04]  /*07c0*/  IMAD.WIDE.U32 R8, R13, R20, RZ ;  /* 0x000000140d087225 */ /* 0x000fc800078e00ff */
[----:B------:R-:W-:Y:S01]  /*07d0*/  IMAD.X R13, RZ, RZ, RZ, P0 ;  /* 0x000000ffff0d7224 */ /* 0x000fe200000e06ff */
[----:B------:R-:W-:Y:S01]  /*07e0*/  IADD3 RZ, P0, R9, R10, RZ ;  /* 0x0000000a09ff7210 */ /* 0x000fe20007f1e0ff */
[----:B------:R-:W-:-:S04]  /*07f0*/  IMAD.MOV.U32 R12, RZ, RZ, R11 ;  /* 0x000000ffff0c7224 */ /* 0x000fc800078e000b */
[----:B------:R-:W-:-:S08]  /*0800*/  IMAD.WIDE.U32.X R8, R15, R21, R12, P0 ;  /* 0x000000150f087225 */ /* 0x000fd000000e040c */
.L_x_5:
[-CC-:B------:R-:W-:Y:S01]  /*0810*/  SHF.R.U64 R99, R8, R0.reuse, R9.reuse ;  /* 0x0000000008637219 */ /* 0x180fe20000001209 */
[----:B------:R-:W0:Y:S01]  /*0820*/  LDC R12, c[0x0][0x618] ;  /* 0x00018600ff0c7b82 */ /* 0x000e220000000800 */
[----:B------:R-:W-:Y:S01]  /*0830*/  SHF.R.U32.HI R7, RZ, R0, R9 ;  /* 0x00000000ff077219 */ /* 0x000fe20000011609 */
[----:B------:R-:W-:Y:S01]  /*0840*/  ULDC UR4, c[0x0][0x150] ;  /* 0x0000540000047ab9 */ /* 0x000fe20000000800 */
[----:B------:R-:W-:Y:S02]  /*0850*/  IADD3 R11, P0, RZ, -R99, RZ ;  /* 0x80000063ff0b7210 */ /* 0x000fe40007f1e0ff */
[----:B------:R-:W-:-:S03]  /*0860*/  I2FP.F32.U32 R0, R6 ;  /* 0x0000000600007245 */ /* 0x000fc60000201000 */
[----:B------:R-:W1:Y:S01]  /*0870*/  LDC.64 R30, c[0x0][0x640] ;  /* 0x00019000ff1e7b82 */ /* 0x000e620000000a00 */
[----:B------:R-:W-:Y:S02]  /*0880*/  IMAD.X R13, RZ, RZ, ~R7, P0 ;  /* 0x000000ffff0d7224 */ /* 0x000fe400000e0e07 */
[----:B------:R-:W-:Y:S01]  /*0890*/  FMUL R0, R0, UR4 ;  /* 0x0000000400007c20 */ /* 0x000fe20008400000 */
[----:B------:R-:W-:Y:S01]  /*08a0*/  IMAD.WIDE.U32 R8, R11, R22, R16 ;  /* 0x000000160b087225 */ /* 0x000fe200078e0010 */
[----:B------:R-:W-:-:S03]  /*08b0*/  ULDC UR4, c[0x0][0x154] ;  /* 0x0000550000047ab9 */ /* 0x000fc60000000800 */
[----:B------:R-:W-:Y:S01]  /*08c0*/  IMAD R10, R13, R22, RZ ;  /* 0x000000160d0a7224 */ /* 0x000fe200078e02ff */
[----:B------:R-:W2:Y:S01]  /*08d0*/  LDC R7, c[0x0][0x144] ;  /* 0x00005100ff077b82 */ /* 0x000ea20000000800 */
[----:B------:R-:W3:Y:S02]  /*08e0*/  F2I.U32.TRUNC.NTZ R0, R0 ;  /* 0x0000000000007305 */ /* 0x000ee4000020f000 */
[----:B------:R-:W-:-:S04]  /*08f0*/  IMAD R11, R11, R23, R10 ;  /* 0x000000170b0b7224 */ /* 0x000fc800078e020a */
[----:B------:R-:W-:Y:S01]  /*0900*/  IMAD.IADD R9, R9, 0x1, R11 ;  /* 0x0000000109097824 */ /* 0x000fe200078e020b */
[----:B------:R-:W4:Y:S01]  /*0910*/  LDC R24, c[0x0][0x608] ;  /* 0x00018200ff187b82 */ /* 0x000f220000000800 */
[----:B------:R-:W-:-:S03]  /*0920*/  IMAD.MOV.U32 R11, RZ, RZ, -0x1 ;  /* 0xffffffffff0b7424 */ /* 0x000fc600078e00ff */
[-CC-:B0-----:R-:W-:Y:S02]  /*0930*/  SHF.R.U64 R22, R8, R12.reuse, R9.reuse ;  /* 0x0000000c08167219 */ /* 0x181fe40000001209 */
[----:B------:R-:W-:Y:S02]  /*0940*/  I2FP.F32.U32 R8, R3 ;  /* 0x0000000300087245 */ /* 0x000fe40000201000 */
[----:B------:R-:W0:Y:S01]  /*0950*/  LDC R28, c[0x0][0x658] ;  /* 0x00019600ff1c7b82 */ /* 0x000e220000000800 */
[----:B-1----:R-:W-:Y:S01]  /*0960*/  ISETP.NE.U32.AND P0, PT, R30, RZ, PT ;  /* 0x000000ff1e00720c */ /* 0x002fe20003f05070 */
[----:B---3--:R-:W-:Y:S02]  /*0970*/  IMAD.MOV R10, RZ, RZ, -R0 ;  /* 0x000000ffff0a7224 */ /* 0x008fe400078e0a00 */
[----:B------:R-:W-:Y:S01]  /*0980*/  FMUL R8, R8, UR4 ;  /* 0x0000000408087c20 */ /* 0x000fe20008400000 */
[----:B------:R-:W-:Y:S02]  /*0990*/  SHF.R.U32.HI R9, RZ, R12, R9 ;  /* 0x0000000cff097219 */ /* 0x000fe40000011609 */
[----:B------:R-:W-:Y:S01]  /*09a0*/  ISETP.NE.AND.EX P0, PT, R31, RZ, PT, P0 ;  /* 0x000000ff1f00720c */ /* 0x000fe20003f05300 */
[----:B------:R1:W3:Y:S01]  /*09b0*/  F2I.U32.TRUNC.NTZ R15, R8 ;  /* 0x00000008000f7305 */ /* 0x0002e2000020f000 */
[----:B------:R-:W1:Y:S01]  /*09c0*/  LDC R20, c[0x0][0x148] ;  /* 0x00005200ff147b82 */ /* 0x000e620000000800 */
[----:B--2---:R-:W-:-:S07]  /*09d0*/  IMAD R0, R7, R10, R6 ;  /* 0x0000000a07007224 */ /* 0x004fce00078e0206 */
[----:B------:R-:W2:Y:S01]  /*09e0*/  LDC R26, c[0x0][0x600] ;  /* 0x00018000ff1a7b82 */ /* 0x000ea20000000800 */
[-CC-:B----4-:R-:W-:Y:S02]  /*09f0*/  SHF.R.U64 R32, R22, R24.reuse, R9.reuse ;  /* 0x0000001816207219 */ /* 0x190fe40000001209 */
[----:B------:R-:W-:Y:S01]  /*0a00*/  SHF.R.U32.HI R7, RZ, R24, R9 ;  /* 0x00000018ff077219 */ /* 0x000fe20000011609 */
[----:B------:R-:W-:-:S04]  /*0a10*/  IMAD.MOV.U32 R9, RZ, RZ, 0x1 ;  /* 0x00000001ff097424 */ /* 0x000fc800078e00ff */
[----:B------:R-:W4:Y:S01]  /*0a20*/  LDC R21, c[0x0][0x648] ;  /* 0x00019200ff157b82 */ /* 0x000f220000000800 */
[-C--:B0-----:R-:W-:Y:S02]  /*0a30*/  SHF.L.U32 R6, R11, R28.reuse, RZ ;  /* 0x0000001c0b067219 */ /* 0x081fe400000006ff */
[--C-:B------:R-:W-:Y:S02]  /*0a40*/  SHF.R.U64 R24, R32, R28, R7.reuse ;  /* 0x0000001c20187219 */ /* 0x100fe40000001207 */
[----:B------:R-:W-:Y:S02]  /*0a50*/  LOP3.LUT R13, RZ, R6, RZ, 0x33, !PT ;  /* 0x00000006ff0d7212 */ /* 0x000fe400078e33ff */
[-C--:B------:R-:W-:Y:S01]  /*0a60*/  SHF.R.U32.HI R7, RZ, R28.reuse, R7 ;  /* 0x0000001cff077219 */ /* 0x080fe20000011607 */
[----:B------:R-:W0:Y:S01]  /*0a70*/  LDC R23, c[0x0][0x638] ;  /* 0x00018e00ff177b82 */ /* 0x000e220000000800 */
[----:B------:R-:W-:Y:S01]  /*0a80*/  SHF.L.U32 R12, R9, R28, RZ ;  /* 0x0000001c090c7219 */ /* 0x000fe200000006ff */
[----:B------:R-:W-:-:S06]  /*0a90*/  IMAD.MOV.U32 R6, RZ, RZ, R24 ;  /* 0x000000ffff067224 */ /* 0x000fcc00078e0018 */
[----:B------:R-:W0:Y:S01]  /*0aa0*/  LDC R101, c[0x0][0x610] ;  /* 0x00018400ff657b82 */ /* 0x000e220000000800 */
[----:B-1-3--:R-:W-:Y:S05]  /*0ab0*/  @!P0 BRA `(.L_x_6) ;  /* 0x0000000000288947 */ /* 0x00afea0003800000 */
[----:B------:R-:W1:Y:S02]  /*0ac0*/  LDC R11, c[0x0][0x64c] ;  /* 0x00019300ff0b7b82 */ /* 0x000e640000000800 */
[----:B-1----:R-:W-:-:S05]  /*0ad0*/  IADD3 R11, P0, R24, R11, RZ ;  /* 0x0000000b180b7210 */ /* 0x002fca0007f1e0ff */
        /* <DEDUP_REMOVED lines=8> */
.L_x_6:
[----:B----4-:R-:W-:Y:S01]  /*0b60*/  SHF.R.U64 R6, R6, R21, R7 ;  /* 0x0000001506067219 */ /* 0x010fe20000001207 */
[----:B--2---:R-:W-:Y:S01]  /*0b70*/  VIADD R7, R26, 0xffffffff ;  /* 0xffffffff1a077836 */ /* 0x004fe20000000000 */
[----:B------:R-:W-:Y:S01]  /*0b80*/  LOP3.LUT R13, R32, R13, RZ, 0xc0, !PT ;  /* 0x0000000d200d7212 */ /* 0x000fe200078ec0ff */
[----:B------:R-:W-:Y:S02]  /*0b90*/  IMAD.MOV R15, RZ, RZ, -R15 ;  /* 0x000000ffff0f7224 */ /* 0x000fe400078e0a0f */
[----:B------:R-:W-:Y:S02]  /*0ba0*/  IMAD.MOV R8, RZ, RZ, -R6 ;  /* 0x000000ffff087224 */ /* 0x000fe400078e0a06 */
[----:B------:R-:W-:Y:S01]  /*0bb0*/  IMAD R13, R12, R6, R13 ;  /* 0x000000060c0d7224 */ /* 0x000fe200078e020d */
[----:B------:R-:W-:Y:S01]  /*0bc0*/  LOP3.LUT R6, R22, R7, RZ, 0xc0, !PT ;  /* 0x0000000716067212 */ /* 0x000fe200078ec0ff */
[----:B------:R-:W-:Y:S02]  /*0bd0*/  @P3 IMAD R0, R20, R15, R3 ;  /* 0x0000000f14003224 */ /* 0x000fe400078e0203 */
[----:B0-----:R-:W-:-:S02]  /*0be0*/  IMAD R3, R8, R23, R24 ;  /* 0x0000001708037224 */ /* 0x001fc400078e0218 */
[----:B------:R-:W-:Y:S02]  /*0bf0*/  IMAD R101, R13, R101, R0 ;  /* 0x000000650d657224 */ /* 0x000fe400078e0200 */
[----:B------:R-:W-:Y:S02]  /*0c00*/  IMAD R6, R3, R26, R6 ;  /* 0x0000001a03067224 */ /* 0x000fe400078e0206 */
[----:B------:R-:W-:-:S03]  /*0c10*/  IMAD.MOV.U32 R0, RZ, RZ, 0x1 ;  /* 0x00000001ff007424 */ /* 0x000fc600078e00ff */
[----:B------:R-:W-:Y:S02]  /*0c20*/  SEL R100, R6, R101, !P3 ;  /* 0x0000006506647207 */ /* 0x000fe40005800000 */
[----:B------:R-:W-:-:S07]  /*0c30*/  SEL R101, R101, R6, !P3 ;  /* 0x0000000665657207 */ /* 0x000fce0005800000 */
.L_x_4:
[----:B------:R-:W-:-:S08]  /*0c40*/  NOP ;  /* 0x0000000000007918 */ /* 0x000fd00000000000 */
[----:B------:R-:W0:Y:S02]  /*0c50*/  USETMAXREG.TRY_ALLOC.CTAPOOL UP0, 0xe8 ;  /* 0x000000e8000079c8 */ /* 0x000e240008000600 */
[----:B0-----:R-:W-:-:S13]  /*0c60*/  PLOP3.LUT P0, PT, PT, PT, UP0, 0x80, 0x0 ;  /* 0x000000000000781c */ /* 0x001fda0003f0f008 */
[----:B------:R-:W-:Y:S05]  /*0c70*/  @!P0 BRA `(.L_x_4) ;  /* 0xfffffffc00f08947 */ /* 0x000fea000383ffff */
[----:B------:R-:W-:Y:S01]  /*0c80*/  ULDC.64 UR4, c[0x0][0x598] ;  /* 0x0001660000047ab9 */ /* 0x000fe20000000a00 */
[----:B------:R-:W-:Y:S01]  /*0c90*/  ULDC.64 UR38, c[0x0][0x208] ;  /* 0x0000820000267ab9 */ /* 0x000fe20000000a00 */
[----:B------:R-:W-:-:S04]  /*0ca0*/  ISETP.NE.U32.AND P0, PT, RZ, UR4, PT ;  /* 0x00000004ff007c0c */ /* 0x000fc8000bf05070 */
[----:B------:R-:W-:-:S13]  /*0cb0*/  ISETP.NE.AND.EX P0, PT, RZ, UR5, PT, P0 ;  /* 0x00000005ff007c0c */ /* 0x000fda000bf05300 */
[----:B------:R-:W-:Y:S05]  /*0cc0*/  @!P0 BRA `(.L_x_7) ;  /* 0x00000000001c8947 */ /* 0x000fea0003800000 */
[----:B------:R-:W0:Y:S02]  /*0cd0*/  LDC.64 R6, c[0x0][0x598] ;  /* 0x00016600ff067b82 */ /* 0x000e240000000a00 */
[----:B0-----:R-:W2:Y:S02]  /*0ce0*/  LDG.E.64 R6, desc[UR38][R6.64] ;  /* 0x0000002606067981 */ /* 0x001ea4000c1e1b00 */
[----:B--2---:R-:W-:-:S04]  /*0cf0*/  ISETP.NE.U32.AND P0, PT, R6, RZ, PT ;  /* 0x000000ff0600720c */ /* 0x004fc80003f05070 */
[----:B------:R-:W-:-:S13]  /*0d00*/  ISETP.NE.AND.EX P0, PT, R7, RZ, PT, P0 ;  /* 0x000000ff0700720c */ /* 0x000fda0003f05300 */
[----:B------:R-:W-:Y:S05]  /*0d10*/  @!P0 BRA `(.L_x_7) ;  /* 0x0000000000088947 */ /* 0x000fea0003800000 */
[----:B------:R0:W5:Y:S01]  /*0d20*/  LD.E R19, desc[UR38][R6.64] ;  /* 0x0000002606137980 */ /* 0x000162000c101900 */
[----:B------:R-:W-:Y:S05]  /*0d30*/  BRA `(.L_x_8) ;  /* 0x0000000000247947 */ /* 0x000fea0003800000 */
.L_x_7:
[----:B------:R-:W-:Y:S02]  /*0d40*/  ULDC.64 UR4, c[0x0][0x588] ;  /* 0x0001620000047ab9 */ /* 0x000fe40000000a00 */
[----:B------:R-:W-:-:S04]  /*0d50*/  ISETP.NE.U32.AND P0, PT, RZ, UR4, PT ;  /* 0x00000004ff007c0c */ /* 0x000fc8000bf05070 */
[----:B------:R-:W-:-:S13]  /*0d60*/  ISETP.NE.AND.EX P0, PT, RZ, UR5, PT, P0 ;  /* 0x00000005ff007c0c */ /* 0x000fda000bf05300 */
[----:B------:R-:W-:Y:S05]  /*0d70*/  @!P0 BRA `(.L_x_9) ;  /* 0x00000000000c8947 */ /* 0x000fea0003800000 */
[----:B------:R-:W0:Y:S02]  /*0d80*/  LDC.64 R6, c[0x0][0x588] ;  /* 0x00016200ff067b82 */ /* 0x000e240000000a00 */
[----:B0-----:R1:W5:Y:S01]  /*0d90*/  LDG.E R19, desc[UR38][R6.64] ;  /* 0x0000002606137981 */ /* 0x001362000c1e1900 */
[----:B------:R-:W-:Y:S05]  /*0da0*/  BRA `(.L_x_8) ;  /* 0x0000000000087947 */ /* 0x000fea0003800000 */
.L_x_9:
[----:B------:R-:W-:Y:S02]  /*0db0*/  ULDC UR4, c[0x0][0x580] ;  /* 0x0001600000047ab9 */ /* 0x000fe40000000800 */
[----:B------:R-:W-:-:S07]  /*0dc0*/  IMAD.U32 R19, RZ, RZ, UR4 ;  /* 0x00000004ff137e24 */ /* 0x000fce000f8e00ff */
.L_x_8:
[----:B------:R-:W-:Y:S02]  /*0dd0*/  ULDC.64 UR4, c[0x0][0x5a0] ;  /* 0x0001680000047ab9 */ /* 0x000fe40000000a00 */
[----:B------:R-:W-:-:S04]  /*0de0*/  ISETP.NE.U32.AND P0, PT, RZ, UR4, PT ;  /* 0x00000004ff007c0c */ /* 0x000fc8000bf05070 */
[----:B------:R-:W-:-:S13]  /*0df0*/  ISETP.NE.AND.EX P0, PT, RZ, UR5, PT, P0 ;  /* 0x00000005ff007c0c */ /* 0x000fda000bf05300 */
[----:B------:R-:W-:Y:S05]  /*0e00*/  @!P0 BRA `(.L_x_10) ;  /* 0x00000000001c8947 */ /* 0x000fea0003800000 */
[----:B01----:R-:W0:Y:S02]  /*0e10*/  LDC.64 R6, c[0x0][0x5a0] ;  /* 0x00016800ff067b82 */ /* 0x003e240000000a00 */
[----:B0-----:R-:W2:Y:S02]  /*0e20*/  LDG.E.64 R6, desc[UR38][R6.64] ;  /* 0x0000002606067981 */ /* 0x001ea4000c1e1b00 */
[----:B--2---:R-:W-:-:S04]  /*0e30*/  ISETP.NE.U32.AND P0, PT, R6, RZ, PT ;  /* 0x000000ff0600720c */ /* 0x004fc80003f05070 */
[----:B------:R-:W-:-:S13]  /*0e40*/  ISETP.NE.AND.EX P0, PT, R7, RZ, PT, P0 ;  /* 0x000000ff0700720c */ /* 0x000fda0003f05300 */
[----:B------:R-:W-:Y:S05]  /*0e50*/  @!P0 BRA `(.L_x_10) ;  /* 0x0000000000088947 */ /* 0x000fea0003800000 */
[----:B------:R0:W5:Y:S01]  /*0e60*/  LD.E R88, desc[UR38][R6.64] ;  /* 0x0000002606587980 */ /* 0x000162000c101900 */
[----:B------:R-:W-:Y:S05]  /*0e70*/  BRA `(.L_x_11) ;  /* 0x0000000000247947 */ /* 0x000fea0003800000 */
.L_x_10:
[----:B------:R-:W-:Y:S02]  /*0e80*/  ULDC.64 UR4, c[0x0][0x590] ;  /* 0x0001640000047ab9 */ /* 0x000fe40000000a00 */
[----:B------:R-:W-:-:S04]  /*0e90*/  ISETP.NE.U32.AND P0, PT, RZ, UR4, PT ;  /* 0x00000004ff007c0c */ /* 0x000fc8000bf05070 */
[----:B------:R-:W-:-:S13]  /*0ea0*/  ISETP.NE.AND.EX P0, PT, RZ, UR5, PT, P0 ;  /* 0x00000005ff007c0c */ /* 0x000fda000bf05300 */
[----:B------:R-:W-:Y:S05]  /*0eb0*/  @!P0 BRA `(.L_x_12) ;  /* 0x00000000000c8947 */ /* 0x000fea0003800000 */
[----:B------:R-:W2:Y:S02]  /*0ec0*/  LDC.64 R88, c[0x0][0x590] ;  /* 0x00016400ff587b82 */ /* 0x000ea40000000a00 */
[----:B--2---:R2:W5:Y:S01]  /*0ed0*/  LDG.E R88, desc[UR38][R88.64] ;  /* 0x0000002658587981 */ /* 0x004562000c1e1900 */
[----:B------:R-:W-:Y:S05]  /*0ee0*/  BRA `(.L_x_11) ;  /* 0x0000000000087947 */ /* 0x000fea0003800000 */
.L_x_12:
[----:B------:R-:W-:Y:S02]  /*0ef0*/  ULDC UR4, c[0x0][0x584] ;  /* 0x0001610000047ab9 */ /* 0x000fe40000000800 */
[----:B------:R-:W-:-:S07]  /*0f00*/  IMAD.U32 R88, RZ, RZ, UR4 ;  /* 0x00000004ff587e24 */ /* 0x000fce000f8e00ff */
.L_x_11:
[----:B------:R-:W-:-:S13]  /*0f10*/  LOP3.LUT P0, RZ, R0, 0xff, RZ, 0xc0, !PT ;  /* 0x000000ff00ff7812 */ /* 0x000fda000780c0ff */
[----:B------:R-:W-:Y:S05]  /*0f20*/  @!P0 EXIT ;  /* 0x000000000000894d */ /* 0x000fea0003800000 */
[----:B------:R-:W3:Y:S01]  /*0f30*/  LDC R90, c[0x0][0x658] ;  /* 0x00019600ff5a7b82 */ /* 0x000ee20000000800 */
[----:B------:R-:W-:Y:S01]  /*0f40*/  LOP3.LUT R14, R14, 0x1, RZ, 0xc0, !PT ;  /* 0x000000010e0e7812 */ /* 0x000fe200078ec0ff */
[----:B------:R-:W-:Y:S01]  /*0f50*/  ULDC.64 UR6, c[0x0][0x288] ;  /* 0x0000a20000067ab9 */ /* 0x000fe20000000a00 */
[----:B------:R-:W-:Y:S01]  /*0f60*/  SHF.R.U32.HI R0, RZ, 0x2, R4 ;  /* 0x00000002ff007819 */ /* 0x000fe20000011604 */
[----:B------:R-:W-:Y:S01]  /*0f70*/  UIADD3 UR4, UR7, 0x3f, URZ ;  /* 0x0000003f07047890 */ /* 0x000fe2000fffe03f */
[----:B------:R-:W-:Y:S01]  /*0f80*/  SHF.R.U32.HI R5, RZ, 0x1, R5 ;  /* 0x00000001ff057819 */ /* 0x000fe20000011605 */
[----:B------:R-:W-:Y:S01]  /*0f90*/  IMAD.SHL.U32 R3, R14, 0x40, RZ ;  /* 0x000000400e037824 */ /* 0x000fe200078e00ff */
[----:B------:R-:W-:Y:S01]  /*0fa0*/  LOP3.LUT R0, R0, 0x7, RZ, 0xc0, !PT ;  /* 0x0000000700007812 */ /* 0x000fe200078ec0ff */
[----:B------:R-:W4:Y:S01]  /*0fb0*/  LDC.64 R92, c[0x0][0x5c8] ;  /* 0x00017200ff5c7b82 */ /* 0x000f220000000a00 */
[----:B------:R-:W-:Y:S01]  /*0fc0*/  USHF.R.S32.HI UR5, URZ, 0x1f, UR4 ;  /* 0x0000001f3f057899 */ /* 0x000fe20008011404 */
[----:B------:R-:W-:Y:S01]  /*0fd0*/  LOP3.LUT R5, R5, 0x30, RZ, 0xc0, !PT ;  /* 0x0000003005057812 */ /* 0x000fe200078ec0ff */
[----:B01----:R-:W-:Y:S01]  /*0fe0*/  IMAD.MOV.U32 R7, RZ, RZ, 0x1 ;  /* 0x00000001ff077424 */ /* 0x003fe200078e00ff */
[--C-:B------:R-:W-:Y:S01]  /*0ff0*/  LOP3.LUT R22, R3, 0x40, R0.reuse, 0xe2, !PT ;  /* 0x0000004003167812 */ /* 0x100fe200078ee200 */
[----:B------:R-:W-:Y:S01]  /*1000*/  ULEA.HI UR5, UR5, UR4, URZ, 0x6 ;  /* 0x0000000405057291 */ /* 0x000fe2000f8f303f */
[-C--:B------:R-:W-:Y:S01]  /*1010*/  IADD3 R3, RZ, -R5.reuse, -R0 ;  /* 0x80000005ff037210 */ /* 0x080fe20007ffe800 */
[----:B------:R-:W-:Y:S01]  /*1020*/  IMAD.U32 R6, RZ, RZ, UR6 ;  /* 0x00000006ff067e24 */ /* 0x000fe2000f8e00ff */
[----:B------:R-:W0:Y:S01]  /*1030*/  LDC R95, c[0x0][0x600] ;  /* 0x00018000ff5f7b82 */ /* 0x000e220000000800 */
[----:B------:R-:W-:Y:S01]  /*1040*/  LOP3.LUT R22, R22, R5, RZ, 0xfc, !PT ;  /* 0x0000000516167212 */ /* 0x000fe200078efcff */
[----:B------:R-:W-:Y:S01]  /*1050*/  IMAD.MOV.U32 R5, RZ, RZ, -0x1 ;  /* 0xffffffffff057424 */ /* 0x000fe200078e00ff */
[----:B------:R-:W-:Y:S01]  /*1060*/  USHF.R.S32.HI UR43, URZ, 0x6, UR5 ;  /* 0x000000063f2b7899 */ /* 0x000fe20008011405 */
[----:B--2---:R-:W-:Y:S01]  /*1070*/  LOP3.LUT R89, R4, 0x3, RZ, 0xc0, !PT ;  /* 0x0000000304597812 */ /* 0x004fe200078ec0ff */
[----:B------:R-:W-:Y:S01]  /*1080*/  IMAD R3, R14, -0x40, R3 ;  /* 0xffffffc00e037824 */ /* 0x000fe200078e0203 */
[----:B------:R-:W-:Y:S01]  /*1090*/  LOP3.LUT R94, R4, 0x80, RZ, 0xc0, !PT ;  /* 0x00000080045e7812 */ /* 0x000fe200078ec0ff */
[----:B------:R-:W-:Y:S01]  /*10a0*/  UISETP.LT.AND UP0, UPT, UR43, 0x1, UPT ;  /* 0x000000012b00788c */ /* 0x000fe2000bf01270 */
[-C--:B---3--:R-:W-:Y:S01]  /*10b0*/  SHF.L.U32 R5, R5, R90.reuse, RZ ;  /* 0x0000005a05057219 */ /* 0x088fe200000006ff */
[----:B------:R-:W-:Y:S01]  /*10c0*/  ULDC UR4, c[0x0][0x284] ;  /* 0x0000a10000047ab9 */ /* 0x000fe20000000800 */
[----:B------:R-:W-:Y:S01]  /*10d0*/  IMAD R89, R89, -0x2, R6 ;  /* 0xfffffffe59597824 */ /* 0x000fe200078e0206 */
[----:B------:R-:W-:Y:S01]  /*10e0*/  USEL UR44, UR43, 0x1, UP0 ;  /* 0x000000012b2c7887 */ /* 0x000fe20008000000 */
[----:B------:R-:W-:Y:S01]  /*10f0*/  SHF.L.U32 R90, R7, R90, RZ ;  /* 0x0000005a075a7219 */ /* 0x000fe200000006ff */
[----:B------:R-:W-:Y:S01]  /*1100*/  VIADD R97, R3, UR4 ;  /* 0x0000000403617c36 */ /* 0x000fe20008000000 */
[----:B------:R-:W-:Y:S01]  /*1110*/  LOP3.LUT R98, R18, 0x1, RZ, 0xfc, !PT ;  /* 0x0000000112627812 */ /* 0x000fe200078efcff */
[----:B------:R-:W-:Y:S01]  /*1120*/  IMAD.MOV.U32 R23, RZ, RZ, RZ ;  /* 0x000000ffff177224 */ /* 0x000fe200078e00ff */
[C---:B----4-:R-:W-:Y:S01]  /*1130*/  SHF.L.U64.HI R91, R92.reuse, 0x3, R93 ;  /* 0x000000035c5b7819 */ /* 0x050fe2000001025d */
[----:B------:R-:W-:Y:S01]  /*1140*/  IMAD.SHL.U32 R92, R92, 0x8, RZ ;  /* 0x000000085c5c7824 */ /* 0x000fe200078e00ff */
[----:B------:R-:W-:Y:S01]  /*1150*/  SHF.R.U32.HI R94, RZ, 0x7, R94 ;  /* 0x00000007ff5e7819 */ /* 0x000fe2000001165e */
[----:B------:R-:W-:Y:S01]  /*1160*/  IMAD.SHL.U32 R93, R4, 0x2, RZ ;  /* 0x00000002045d7824 */ /* 0x000fe200078e00ff */
[----:B------:R-:W-:Y:S01]  /*1170*/  LOP3.LUT R96, RZ, R5, RZ, 0x33, !PT ;  /* 0x00000005ff607212 */ /* 0x000fe200078e33ff */
[----:B------:R-:W-:Y:S01]  /*1180*/  UIADD3 UR44, UR43, -UR44, URZ ;  /* 0x8000002c2b2c7290 */ /* 0x000fe2000fffe03f */
[----:B------:R-:W-:Y:S01]  /*1190*/  UMOV UR40, URZ ;  /* 0x0000003f00287c82 */ /* 0x000fe20008000000 */
[----:B0-----:R-:W-:Y:S01]  /*11a0*/  VIADD R95, R95, 0xffffffff ;  /* 0xffffffff5f5f7836 */ /* 0x001fe20000000000 */
[----:B------:R-:W-:-:S09]  /*11b0*/  UMOV UR41, URZ ;  /* 0x0000003f00297c82 */ /* 0x000fd20008000000 */
.L_x_158:
[----:B0-----:R-:W0:Y:S01]  /*11c0*/  SHFL.IDX PT, R0, R94, RZ, 0x1f ;  /* 0x00001fff5e007589 */ /* 0x001e2200000e0000 */
[----:B-1----:R-:W1:Y:S01]  /*11d0*/  S2UR UR7, SR_CgaCtaId ;  /* 0x00000000000779c3 */ /* 0x002e620000008800 */
[----:B------:R-:W-:Y:S01]  /*11e0*/  UMOV UR6, 0x400 ;  /* 0x0000040000067882 */ /* 0x000fe20000000000 */
[----:B0-----:R-:W-:Y:S01]  /*11f0*/  R2UR UR4, R0 ;  /* 0x00000000000472ca */ /* 0x001fe200000e0000 */
[----:B-1----:R-:W-:-:S12]  /*1200*/  ULEA UR46, UR7, UR6, 0x18 ;  /* 0x00000006072e7291 */ /* 0x002fd8000f8ec03f */
[----:B------:R-:W-:-:S04]  /*1210*/  ULEA.HI UR5, UR4, UR4, URZ, 0x1 ;  /* 0x0000000404057291 */ /* 0x000fc8000f8f083f */
[----:B------:R-:W-:-:S04]  /*1220*/  ULOP3.LUT UR5, UR5, 0x7fffe, URZ, 0xc0, !UPT ;  /* 0x0007fffe05057892 */ /* 0x000fc8000f8ec03f */
[----:B------:R-:W-:-:S03]  /*1230*/  UIADD3 UR5, UR4, -UR5, URZ ;  /* 0x8000000504057290 */ /* 0x000fc6000fffe03f */
[----:B------:R-:W-:Y:S01]  /*1240*/  ULDC UR4, c[0x0][0x28c] ;  /* 0x0000a30000047ab9 */ /* 0x000fe20000000800 */
[----:B------:R-:W-:Y:S01]  /*1250*/  ULEA UR5, UR5, UR46, 0xd ;  /* 0x0000002e05057291 */ /* 0x000fe2000f8e683f */
[----:B------:R-:W-:-:S03]  /*1260*/  ISETP.LT.AND P0, PT, RZ, UR4, PT ;  /* 0x00000004ff007c0c */ /* 0x000fc6000bf01270 */
[----:B------:R-:W-:-:S04]  /*1270*/  UIADD3 UR5, UR5, 0x100, URZ ;  /* 0x0000010005057890 */ /* 0x000fc8000fffe03f */
[----:B------:R-:W-:-:S04]  /*1280*/  USHF.R.U32.HI UR5, URZ, 0x4, UR5 ;  /* 0x000000043f057899 */ /* 0x000fc80008011605 */
[----:B------:R-:W-:Y:S02]  /*1290*/  ULOP3.LUT UR45, UR5, 0x3fff, URZ, 0xc0, !UPT ;  /* 0x00003fff052d7892 */ /* 0x000fe4000f8ec03f */
[----:B--2345:R-:W-:Y:S10]  /*12a0*/  @P0 BRA `(.L_x_13) ;  /* 0x0000000000400947 */ /* 0x03cff40003800000 */
[----:B------:R-:W-:Y:S01]  /*12b0*/  MOV R0, 0x0 ;  /* 0x0000000000007802 */ /* 0x000fe20000000f00 */
[----:B------:R-:W-:Y:S01]  /*12c0*/  ULDC.64 UR4, c[0x4][0x68] ;  /* 0x01001a0000047ab9 */ /* 0x000fe20000000a00 */
[----:B------:R-:W-:Y:S01]  /*12d0*/  ULDC.64 UR6, c[0x4][0x8] ;  /* 0x0100020000067ab9 */ /* 0x000fe20000000a00 */
[----:B------:R-:W-:Y:S01]  /*12e0*/  IMAD.U32 R4, RZ, RZ, UR4 ;  /* 0x00000004ff047e24 */ /* 0x000fe2000f8e00ff */
[----:B------:R0:W1:Y:S01]  /*12f0*/  LDC.64 R14, c[0x4][R0] ;  /* 0x01000000000e7b82 */ /* 0x0000620000000a00 */
[----:B------:R-:W-:Y:S01]  /*1300*/  IMAD.U32 R5, RZ, RZ, UR5 ;  /* 0x00000005ff057e24 */ /* 0x000fe2000f8e00ff */
[----:B------:R-:W-:Y:S01]  /*1310*/  ULDC.64 UR4, c[0x4][0x70] ;  /* 0x01001c0000047ab9 */ /* 0x000fe20000000a00 */
[----:B------:R-:W-:Y:S02]  /*1320*/  IMAD.U32 R10, RZ, RZ, UR6 ;  /* 0x00000006ff0a7e24 */ /* 0x000fe4000f8e00ff */
[----:B------:R-:W-:Y:S02]  /*1330*/  IMAD.U32 R6, RZ, RZ, UR4 ;  /* 0x00000004ff067e24 */ /* 0x000fe4000f8e00ff */
[----:B------:R-:W-:-:S02]  /*1340*/  IMAD.U32 R7, RZ, RZ, UR5 ;  /* 0x00000005ff077e24 */ /* 0x000fc4000f8e00ff */
[----:B------:R-:W-:Y:S02]  /*1350*/  IMAD.U32 R11, RZ, RZ, UR7 ;  /* 0x00000007ff0b7e24 */ /* 0x000fe4000f8e00ff */
[----:B------:R-:W-:Y:S02]  /*1360*/  IMAD.MOV.U32 R8, RZ, RZ, 0x1e1 ;  /* 0x000001e1ff087424 */ /* 0x000fe400078e00ff */
[----:B------:R-:W-:Y:S02]  /*1370*/  IMAD.MOV.U32 R12, RZ, RZ, 0x1 ;  /* 0x00000001ff0c7424 */ /* 0x000fe400078e00ff */
[----:B0-----:R-:W-:-:S07]  /*1380*/  IMAD.MOV.U32 R13, RZ, RZ, RZ ;  /* 0x000000ffff0d7224 */ /* 0x001fce00078e00ff */
[----:B------:R-:W-:-:S07]  /*1390*/  LEPC R20, `(.L_x_13) ;  /* 0x000000001014794e */ /* 0x000fce0000000000 */
[----:B-1---5:R-:W-:Y:S05]  /*13a0*/  CALL.ABS.NOINC R14 ;  /* 0x000000000e007343 */ /* 0x022fea0003c00000 */
.L_x_13:
[----:B------:R-:W-:-:S13]  /*13b0*/  ISETP.NE.AND P0, PT, R98, 0x3, PT ;  /* 0x000000036200780c */ /* 0x000fda0003f05270 */
[----:B------:R-:W-:Y:S05]  /*13c0*/  @!P0 BRA `(.L_x_14) ;  /* 0x0000000000048947 */ /* 0x000fea0003800000 */
[----:B------:R-:W-:Y:S01]  /*13d0*/  BPT.TRAP 0x1 ;  /* 0x000000040000795c */ /* 0x000fe20000300000 */
.L_x_14:
[----:B------:R-:W-:Y:S02]  /*13e0*/  IMAD.U32 R3, RZ, RZ, UR41 ;  /* 0x00000029ff037e24 */ /* 0x000fe4000f8e00ff */
[----:B------:R-:W-:-:S03]  /*13f0*/  IMAD.U32 R0, RZ, RZ, UR40 ;  /* 0x00000028ff007e24 */ /* 0x000fc6000f8e00ff */
[----:B------:R-:W-:Y:S02]  /*1400*/  LEA R3, R3, UR46, 0x3 ;  /* 0x0000002e03037c11 */ /* 0x000fe4000f8e18ff */
[----:B------:R-:W-:-:S04]  /*1410*/  SHF.L.U32 R0, R0, 0x1f, RZ ;  /* 0x0000001f00007819 */ /* 0x000fc800000006ff */
[----:B------:R0:W1:Y:S01]  /*1420*/  SYNCS.PHASECHK.TRANS64.TRYWAIT P1, [R3+URZ], R0 ;  /* 0x00000000030075a7 */ /* 0x000062000802017f */
[----:B------:R-:W-:Y:S05]  /*1430*/  @!P0 BRA `(.L_x_15) ;  /* 0x0000000000048947 */ /* 0x000fea0003800000 */
[----:B------:R-:W-:Y:S01]  /*1440*/  BPT.TRAP 0x1 ;  /* 0x000000040000795c */ /* 0x000fe20000300000 */
.L_x_15:
[----:B------:R-:W-:-:S05]  /*1450*/  IMAD.U32 R4, RZ, RZ, UR44 ;  /* 0x0000002cff047e24 */ /* 0x000fca000f8e00ff */
[----:B------:R-:W-:Y:S01]  /*1460*/  ISETP.GE.AND P2, PT, R4, 0x1, PT ;  /* 0x000000010400780c */ /* 0x000fe20003f46270 */
[----:B-1----:R-:W-:-:S12]  /*1470*/  @P1 BRA `(.L_x_16) ;  /* 0x0000000000081947 */ /* 0x002fd80003800000 */
[----:B------:R-:W1:Y:S02]  /*1480*/  SYNCS.PHASECHK.TRANS64.TRYWAIT P1, [R3+URZ], R0 ;  /* 0x00000000030075a7 */ /* 0x000e64000802017f */
[----:B-1----:R-:W-:Y:S05]  /*1490*/  @!P1 BRA `(.L_x_17) ;  /* 0x00000064009c9947 */ /* 0x002fea0003800000 */
.L_x_16:
[----:B------:R-:W-:Y:S05]  /*14a0*/  WARPSYNC.ALL ;  /* 0x0000000000007948 */ /* 0x000fea0003800000 */
[----:B------:R-:W-:Y:S01]  /*14b0*/  UIADD3 UR4, UR46, 0x10100, URZ ;  /* 0x000101002e047890 */ /* 0x000fe2000fffe03f */
[----:B------:R-:W-:Y:S01]  /*14c0*/  WARPGROUP.ARRIVE ;  /* 0x00000000000079c5 */ /* 0x000fe20000000000 */
[----:B------:R-:W-:Y:S02]  /*14d0*/  ULEA UR5, UR41, UR45, 0xa ;  /* 0x0000002d29057291 */ /* 0x000fe4000f8e503f */
[----:B------:R-:W-:Y:S01]  /*14e0*/  USHF.R.U32.HI UR4, URZ, 0x4, UR4 ;  /* 0x000000043f047899 */ /* 0x000fe20008011604 */
[----:B------:R-:W-:Y:S01]  /*14f0*/  UMOV UR9, 0x40000040 ;  /* 0x4000004000097882 */ /* 0x000fe20000000000 */
[----:B------:R-:W-:-:S02]  /*1500*/  UMOV UR11, 0x40000040 ;  /* 0x40000040000b7882 */ /* 0x000fc40000000000 */
[----:B------:R-:W-:Y:S01]  /*1510*/  ULOP3.LUT UR4, UR4, 0x3fff, URZ, 0xc0, !UPT ;  /* 0x00003fff04047892 */ /* 0x000fe2000f8ec03f */
[----:B------:R-:W-:-:S03]  /*1520*/  UMOV UR8, UR5 ;  /* 0x0000000500087c82 */ /* 0x000fc60008000000 */
[----:B------:R-:W-:-:S04]  /*1530*/  ULOP3.LUT UR4, UR4, 0x10000, URZ, 0xfc, !UPT ;  /* 0x0001000004047892 */ /* 0x000fc8000f8efc3f */
[----:B------:R-:W-:-:S07]  /*1540*/  ULEA UR6, UR41, UR4, 0xa ;  /* 0x0000000429067291 */ /* 0x000fce000f8e503f */
[----:B------:R-:W-:Y:S02]  /*1550*/  UMOV UR10, UR6 ;  /* 0x00000006000a7c82 */ /* 0x000fe40008000000 */
[----:B------:R-:W-:Y:S01]  /*1560*/  HGMMA.64x128x16.F32 R24, gdesc[UR8].tnspA, RZ, !UPT, gsb0 ;  /* 0x21e00000081879f0 */ /* 0x000fe2000c0008ff */
[----:B------:R-:W-:Y:S02]  /*1570*/  UIADD3 UR8, UR5, 0x80, URZ ;  /* 0x0000008005087890 */ /* 0x000fe4000fffe03f */
[----:B------:R-:W-:Y:S01]  /*1580*/  UIADD3 UR10, UR6, 0x2, URZ ;  /* 0x00000002060a7890 */ /* 0x000fe2000fffe03f */
[----:B------:R-:W-:Y:S01]  /*1590*/  UMOV UR9, 0x40000040 ;  /* 0x4000004000097882 */ /* 0x000fe20000000000 */
[----:B------:R-:W-:Y:S01]  /*15a0*/  UMOV UR11, 0x40000040 ;  /* 0x40000040000b7882 */ /* 0x000fe20000000000 */
[----:B------:R-:W-:Y:S02]  /*15b0*/  WARPGROUP.DEPBAR.LE gsb0, 0x0 ;  /* 0x00008000000079c5 */ /* 0x000fe40000010000 */
[----:B------:R-:W-:-:S06]  /*15c0*/  WARPGROUP.ARRIVE ;  /* 0x00000000000079c5 */ /* 0x000fcc0000000000 */
[----:B------:R-:W-:Y:S01]  /*15d0*/  HGMMA.64x128x16.F32 R24, gdesc[UR8].tnspA, R24, gsb0 ;  /* 0x21e00000081879f0 */ /* 0x000fe20008000818 */
        /* <DEDUP_REMOVED lines=13> */
[----:B------:R-:W-:Y:S03]  /*16b0*/  HGMMA.64x128x16.F32 R24, gdesc[UR8].tnspA, R24, gsb0 ;  /* 0x21e00000081879f0 */ /* 0x000fe60008000818 */
[----:B------:R-:W-:Y:S02]  /*16c0*/  WARPGROUP.DEPBAR.LE gsb0, 0x0 ;  /* 0x00008000000079c5 */ /* 0x000fe40000010000 */
[----:B------:R-:W-:Y:S05]  /*16d0*/  @!P2 BRA `(.L_x_18) ;  /* 0x00000004001ca947 */ /* 0x000fea0003800000 */
[----:B------:R-:W-:Y:S01]  /*16e0*/  UIADD3 UR5, UR41, 0x1, URZ ;  /* 0x0000000129057890 */ /* 0x000fe2000fffe03f */
[----:B01----:R-:W-:-:S03]  /*16f0*/  IMAD.U32 R0, RZ, RZ, UR44 ;  /* 0x0000002cff007e24 */ /* 0x003fc6000f8e00ff */
[----:B------:R-:W-:-:S04]  /*1700*/  UISETP.NE.AND UP0, UPT, UR5, 0x4, UPT ;  /* 0x000000040500788c */ /* 0x000fc8000bf05270 */
[----:B------:R-:W-:Y:S02]  /*1710*/  USEL UR6, URZ, 0x1, UP0 ;  /* 0x000000013f067887 */ /* 0x000fe40008000000 */
[----:B------:R-:W-:Y:S02]  /*1720*/  USEL UR5, UR5, URZ, UP0 ;  /* 0x0000003f05057287 */ /* 0x000fe40008000000 */
[----:B------:R-:W-:-:S06]  /*1730*/  ULOP3.LUT UR6, UR40, UR6, URZ, 0x3c, !UPT ;  /* 0x0000000628067292 */ /* 0x000fcc000f8e3c3f */
[----:B------:R-:W-:Y:S01]  /*1740*/  IMAD.U32 R5, RZ, RZ, UR6 ;  /* 0x00000006ff057e24 */ /* 0x000fe2000f8e00ff */
[----:B------:R-:W-:-:S06]  /*1750*/  UMOV UR6, UR41 ;  /* 0x0000002900067c82 */ /* 0x000fcc0008000000 */
.L_x_25:
[----:B01----:R-:W-:Y:S05]  /*1760*/  @!P0 BRA `(.L_x_19) ;  /* 0x0000000000048947 */ /* 0x003fea0003800000 */
[----:B------:R-:W-:Y:S01]  /*1770*/  BPT.TRAP 0x1 ;  /* 0x000000040000795c */ /* 0x000fe20000300000 */
.L_x_19:
[----:B------:R-:W0:Y:S01]  /*1780*/  S2UR UR8, SR_CgaCtaId ;  /* 0x00000000000879c3 */ /* 0x000e220000008800 */
[----:B------:R-:W-:Y:S01]  /*1790*/  UMOV UR7, 0x400 ;  /* 0x0000040000077882 */ /* 0x000fe20000000000 */
[----:B------:R-:W-:Y:S01]  /*17a0*/  SHF.L.U32 R3, R5, 0x1f, RZ ;  /* 0x0000001f05037819 */ /* 0x000fe200000006ff */
[----:B0-----:R-:W-:-:S04]  /*17b0*/  ULEA UR13, UR8, UR7, 0x18 ;  /* 0x00000007080d7291 */ /* 0x001fc8000f8ec03f */
[----:B------:R-:W-:-:S09]  /*17c0*/  ULEA UR7, UR5, UR13, 0x3 ;  /* 0x0000000d05077291 */ /* 0x000fd2000f8e183f */
[----:B------:R0:W1:Y:S01]  /*17d0*/  SYNCS.PHASECHK.TRANS64.TRYWAIT P1, [UR7], R3 ;  /* 0x00000003ff0075a7 */ /* 0x0000620008020147 */
[----:B------:R-:W-:Y:S05]  /*17e0*/  @!P0 BRA `(.L_x_20) ;  /* 0x0000000000048947 */ /* 0x000fea0003800000 */
[----:B------:R-:W-:Y:S01]  /*17f0*/  BPT.TRAP 0x1 ;  /* 0x000000040000795c */ /* 0x000fe20000300000 */
.L_x_20:
[----:B-1----:R-:W-:Y:S05]  /*1800*/  @P1 BRA `(.L_x_21) ;  /* 0x0000000000081947 */ /* 0x002fea0003800000 */
[----:B------:R-:W1:Y:S02]  /*1810*/  SYNCS.PHASECHK.TRANS64.TRYWAIT P1, [UR7], R3 ;  /* 0x00000003ff0075a7 */ /* 0x000e640008020147 */
[----:B-1----:R-:W-:Y:S05]  /*1820*/  @!P1 BRA `(.L_x_22) ;  /* 0x0000006000cc9947 */ /* 0x002fea0003800000 */
.L_x_21:
[----:B------:R-:W-:Y:S01]  /*1830*/  ULEA UR7, UR5, UR45, 0xa ;  /* 0x0000002d05077291 */ /* 0x000fe2000f8e503f */
[----:B------:R-:W-:Y:S01]  /*1840*/  WARPGROUP.ARRIVE ;  /* 0x00000000000079c5 */ /* 0x000fe20000000000 */
[----:B------:R-:W-:Y:S01]  /*1850*/  ULEA UR12, UR5, UR4, 0xa ;  /* 0x00000004050c7291 */ /* 0x000fe2000f8e503f */
[----:B------:R-:W-:Y:S01]  /*1860*/  UMOV UR9, 0x40000040 ;  /* 0x4000004000097882 */ /* 0x000fe20000000000 */
[----:B------:R-:W-:-:S03]  /*1870*/  UMOV UR11, 0x40000040 ;  /* 0x40000040000b7882 */ /* 0x000fc60000000000 */
[----:B------:R-:W-:Y:S02]  /*1880*/  UMOV UR8, UR7 ;  /* 0x0000000700087c82 */ /* 0x000fe40008000000 */
[----:B------:R-:W-:Y:S02]  /*1890*/  UMOV UR10, UR12 ;  /* 0x0000000c000a7c82 */ /* 0x000fe40008000000 */
[----:B------:R-:W-:Y:S01]  /*18a0*/  HGMMA.64x128x16.F32 R24, gdesc[UR8].tnspA, R24, gsb0 ;  /* 0x21e00000081879f0 */ /* 0x000fe20008000818 */
[----:B------:R-:W-:Y:S02]  /*18b0*/  UIADD3 UR8, UR7, 0x80, URZ ;  /* 0x0000008007087890 */ /* 0x000fe4000fffe03f */
[----:B------:R-:W-:Y:S01]  /*18c0*/  UIADD3 UR10, UR12, 0x2, URZ ;  /* 0x000000020c0a7890 */ /* 0x000fe2000fffe03f */
[----:B------:R-:W-:Y:S01]  /*18d0*/  UMOV UR9, 0x40000040 ;  /* 0x4000004000097882 */ /* 0x000fe20000000000 */
[----:B------:R-:W-:Y:S01]  /*18e0*/  UMOV UR11, 0x40000040 ;  /* 0x40000040000b7882 */ /* 0x000fe20000000000 */
[----:B------:R-:W-:-:S02]  /*18f0*/  WARPGROUP.DEPBAR.LE gsb0, 0x0 ;  /* 0x00008000000079c5 */ /* 0x000fc40000010000 */
        /* <DEDUP_REMOVED lines=18> */
[----:B------:R-:W-:Y:S01]  /*1a20*/  BPT.TRAP 0x1 ;  /* 0x000000040000795c */ /* 0x000fe20000300000 */
.L_x_23:
[----:B------:R-:W-:Y:S01]  /*1a30*/  ULEA UR7, UR6, UR13, 0x3 ;  /* 0x0000000d06077291 */ /* 0x000fe2000f8e183f */
[----:B------:R-:W-:-:S03]  /*1a40*/  ISETP.GT.U32.AND P1, PT, R18, 0x1, PT ;  /* 0x000000011200780c */ /* 0x000fc60003f24070 */
[----:B------:R-:W-:-:S04]  /*1a50*/  UIADD3 UR7, UR7, 0x20, URZ ;  /* 0x0000002007077890 */ /* 0x000fc8000fffe03f */
[----:B------:R-:W-:-:S09]  /*1a60*/  UPRMT UR7, URZ, 0x654, UR7 ;  /* 0x000006543f077896 */ /* 0x000fd20008000007 */
[----:B------:R-:W-:Y:S01]  /*1a70*/  SYNCS.ARRIVE.TRANS64.RED.A1T0 RZ, [UR7], RZ ;  /* 0x000000ffffff79a7 */ /* 0x000fe20008100407 */
[----:B------:R-:W-:Y:S05]  /*1a80*/  @P1 BRA `(.L_x_24) ;  /* 0x0000000000041947 */ /* 0x000fea0003800000 */
[----:B------:R-:W-:Y:S01]  /*1a90*/  BPT.TRAP 0x1 ;  /* 0x000000040000795c */ /* 0x000fe20000300000 */
.L_x_24:
[----:B------:R-:W-:Y:S01]  /*1aa0*/  UIADD3 UR5, UR5, 0x1, URZ ;  /* 0x0000000105057890 */ /* 0x000fe2000fffe03f */
[C---:B------:R-:W-:Y:S01]  /*1ab0*/  ISETP.GT.AND P1, PT, R0.reuse, 0x1, PT ;  /* 0x000000010000780c */ /* 0x040fe20003f24270 */
[----:B------:R-:W-:Y:S01]  /*1ac0*/  UIADD3 UR6, UR6, 0x1, URZ ;  /* 0x0000000106067890 */ /* 0x000fe2000fffe03f */
[----:B------:R-:W-:Y:S01]  /*1ad0*/  VIADD R0, R0, 0xffffffff ;  /* 0xffffffff00007836 */ /* 0x000fe20000000000 */
[----:B------:R-:W-:Y:S02]  /*1ae0*/  UISETP.NE.AND UP0, UPT, UR5, 0x4, UPT ;  /* 0x000000040500788c */ /* 0x000fe4000bf05270 */
[----:B------:R-:W-:Y:S02]  /*1af0*/  UISETP.NE.AND UP1, UPT, UR6, 0x4, UPT ;  /* 0x000000040600788c */ /* 0x000fe4000bf25270 */
[----:B------:R-:W-:Y:S02]  /*1b00*/  USEL UR7, URZ, 0x1, UP0 ;  /* 0x000000013f077887 */ /* 0x000fe40008000000 */
[----:B------:R-:W-:-:S02]  /*1b10*/  USEL UR5, UR5, URZ, UP0 ;  /* 0x0000003f05057287 */ /* 0x000fc40008000000 */
[----:B------:R-:W-:Y:S02]  /*1b20*/  USEL UR6, UR6, URZ, UP1 ;  /* 0x0000003f06067287 */ /* 0x000fe40008800000 */
[----:B------:R-:W-:Y:S01]  /*1b30*/  LOP3.LUT R5, R5, UR7, RZ, 0x3c, !PT ;  /* 0x0000000705057c12 */ /* 0x000fe2000f8e3cff */
[----:B------:R-:W-:Y:S09]  /*1b40*/  @P1 BRA `(.L_x_25) ;  /* 0xfffffffc00041947 */ /* 0x000ff2000383ffff */
.L_x_18:
[----:B01----:R-:W0:Y:S02]  /*1b50*/  LDC R0, c[0x0][0x28c] ;  /* 0x0000a300ff007b82 */ /* 0x003e240000000800 */
[----:B0-----:R-:W-:-:S13]  /*1b60*/  ISETP.GE.AND P1, PT, R0, 0x1, PT ;  /* 0x000000010000780c */ /* 0x001fda0003f26270 */
[----:B------:R-:W-:Y:S05]  /*1b70*/  @!P1 BRA `(.L_x_26) ;  /* 0x0000000000389947 */ /* 0x000fea0003800000 */
[----:B------:R-:W-:Y:S05]  /*1b80*/  @!P0 BRA `(.L_x_27) ;  /* 0x0000000000048947 */ /* 0x000fea0003800000 */
[----:B------:R-:W-:Y:S01]  /*1b90*/  BPT.TRAP 0x1 ;  /* 0x000000040000795c */ /* 0x000fe20000300000 */
.L_x_27:
[----:B------:R-:W0:Y:S01]  /*1ba0*/  S2UR UR6, SR_CgaCtaId ;  /* 0x00000000000679c3 */ /* 0x000e220000008800 */
[----:B------:R-:W-:Y:S01]  /*1bb0*/  UIADD3 UR4, UR44, UR41, URZ ;  /* 0x000000292c047290 */ /* 0x000fe2000fffe03f */
[----:B------:R-:W-:Y:S01]  /*1bc0*/  ISETP.GT.U32.AND P0, PT, R18, 0x1, PT ;  /* 0x000000011200780c */ /* 0x000fe20003f04070 */
[----:B------:R-:W-:Y:S02]  /*1bd0*/  UMOV UR5, 0x400 ;  /* 0x0000040000057882 */ /* 0x000fe40000000000 */
[----:B------:R-:W-:-:S04]  /*1be0*/  USHF.L.U32 UR4, UR4, 0x3, URZ ;  /* 0x0000000304047899 */ /* 0x000fc8000800063f */
[----:B------:R-:W-:Y:S02]  /*1bf0*/  ULOP3.LUT UR4, UR4, 0x18, URZ, 0xc0, !UPT ;  /* 0x0000001804047892 */ /* 0x000fe4000f8ec03f */
[----:B0-----:R-:W-:-:S04]  /*1c00*/  ULEA UR5, UR6, UR5, 0x18 ;  /* 0x0000000506057291 */ /* 0x001fc8000f8ec03f */
[----:B------:R-:W-:-:S04]  /*1c10*/  UIADD3 UR4, UR5, 0x20, UR4 ;  /* 0x0000002005047890 */ /* 0x000fc8000fffe004 */
[----:B------:R-:W-:-:S09]  /*1c20*/  UPRMT UR4, URZ, 0x654, UR4 ;  /* 0x000006543f047896 */ /* 0x000fd20008000004 */
[----:B------:R-:W-:Y:S01]  /*1c30*/  SYNCS.ARRIVE.TRANS64.RED.A1T0 RZ, [UR4], RZ ;  /* 0x000000ffffff79a7 */ /* 0x000fe20008100404 */
[----:B------:R-:W-:Y:S05]  /*1c40*/  @P0 BRA `(.L_x_26) ;  /* 0x0000000000040947 */ /* 0x000fea0003800000 */
[----:B------:R-:W-:Y:S01]  /*1c50*/  BPT.TRAP 0x1 ;  /* 0x000000040000795c */ /* 0x000fe20000300000 */
.L_x_26:
[----:B------:R-:W-:Y:S01]  /*1c60*/  IMAD.SHL.U32 R6, R100, 0x80, RZ ;  /* 0x0000008064067824 */ /* 0x000fe200078e00ff */
[----:B------:R-:W-:Y:S01]  /*1c70*/  ULDC UR6, c[0x0][0x288] ;  /* 0x0000a20000067ab9 */ /* 0x000fe20000000800 */
[----:B------:R-:W-:Y:S01]  /*1c80*/  SHF.R.S32.HI R11, RZ, 0x1f, R99 ;  /* 0x0000001fff0b7819 */ /* 0x000fe20000011463 */
[C---:B------:R-:W-:Y:S01]  /*1c90*/  IMAD.SHL.U32 R10, R101.reuse, 0x80, RZ ;  /* 0x00000080650a7824 */ /* 0x040fe200078e00ff */
[----:B------:R-:W-:Y:S01]  /*1ca0*/  ULDC.64 UR4, c[0x0][0x5d0] ;  /* 0x0001740000047ab9 */ /* 0x000fe20000000a00 */
[C---:B------:R-:W-:Y:S01]  /*1cb0*/  LOP3.LUT R8, R6.reuse, 0x6, R93, 0xf8, !PT ;  /* 0x0000000606087812 */ /* 0x040fe200078ef85d */
[----:B------:R-:W-:Y:S01]  /*1cc0*/  IMAD.WIDE R100, R101, 0x80, R22 ;  /* 0x0000008065647825 */ /* 0x000fe200078e0216 */
[----:B------:R-:W-:Y:S01]  /*1cd0*/  ISETP.GE.AND P0, PT, R6, UR6, PT ;  /* 0x0000000606007c0c */ /* 0x000fe2000bf06270 */
[----:B------:R-:W-:Y:S01]  /*1ce0*/  ULDC UR6, c[0x0][0x284] ;  /* 0x0000a10000067ab9 */ /* 0x000fe20000000800 */
[----:B------:R-:W-:Y:S01]  /*1cf0*/  SHF.R.S32.HI R9, RZ, 0x1f, R8 ;  /* 0x0000001fff097819 */ /* 0x000fe20000011408 */
[----:B------:R-:W-:Y:S01]  /*1d00*/  IMAD R0, R11, UR4, RZ ;  /* 0x000000040b007c24 */ /* 0x000fe2000f8e02ff */
[----:B------:R-:W-:-:S03]  /*1d10*/  ISETP.GE.OR P0, PT, R10, UR6, P0 ;  /* 0x000000060a007c0c */ /* 0x000fc60008706670 */
[C---:B------:R-:W-:Y:S02]  /*1d20*/  IMAD R3, R99.reuse, UR5, R0 ;  /* 0x0000000563037c24 */ /* 0x040fe4000f8e0200 */
[----:B------:R-:W-:Y:S01]  /*1d30*/  IMAD.WIDE.U32 R4, R99, UR4, R8 ;  /* 0x0000000463047c25 */ /* 0x000fe2000f8e0008 */
[----:B------:R-:W-:-:S03]  /*1d40*/  ULDC.64 UR4, c[0x0][0x5c8] ;  /* 0x0001720000047ab9 */ /* 0x000fc60000000a00 */
[----:B------:R-:W-:Y:S02]  /*1d50*/  IMAD R7, R101, UR4, RZ ;  /* 0x0000000465077c24 */ /* 0x000fe4000f8e02ff */
[----:B------:R-:W-:Y:S02]  /*1d60*/  IMAD.IADD R5, R5, 0x1, R3 ;  /* 0x0000000105057824 */ /* 0x000fe400078e0203 */
[C---:B------:R-:W-:Y:S02]  /*1d70*/  IMAD R7, R100.reuse, UR5, R7 ;  /* 0x0000000564077c24 */ /* 0x040fe4000f8e0207 */
[----:B------:R-:W-:-:S04]  /*1d80*/  IMAD.WIDE.U32 R102, R100, UR4, R4 ;  /* 0x0000000464667c25 */ /* 0x000fc8000f8e0004 */
[----:B------:R-:W-:Y:S01]  /*1d90*/  IMAD.MOV.U32 R0, RZ, RZ, -0x1 ;  /* 0xffffffffff007424 */ /* 0x000fe200078e00ff */
[----:B------:R-:W-:Y:S06]  /*1da0*/  @P0 BRA `(.L_x_28) ;  /* 0x00000040001c0947 */ /* 0x000fec0003800000 */
[----:B-----5:R-:W-:Y:S01]  /*1db0*/  FSETP.NEU.AND P0, PT, R88, RZ, PT ;  /* 0x000000ff5800720b */ /* 0x020fe20003f0d000 */
[----:B------:R-:W-:Y:S01]  /*1dc0*/  IMAD.IADD R4, R89, 0x1, -R6 ;  /* 0x0000000159047824 */ /* 0x000fe200078e0a06 */
[----:B------:R-:W-:Y:S01]  /*1dd0*/  BSSY B0, `(.L_x_28) ;  /* 0x0000404000007945 */ /* 0x000fe20003800000 */
[----:B------:R-:W-:Y:S02]  /*1de0*/  IMAD.IADD R3, R97, 0x1, -R10 ;  /* 0x0000000161037824 */ /* 0x000fe400078e0a0a */
[----:B------:R-:W-:Y:S01]  /*1df0*/  IMAD.IADD R113, R103, 0x1, R7 ;  /* 0x0000000167717824 */ /* 0x000fe200078e0207 */
[----:B------:R-:W-:-:S04]  /*1e00*/  ISETP.GT.AND P2, PT, R4, RZ, PT ;  /* 0x000000ff0400720c */ /* 0x000fc80003f44270 */
[----:B------:R-:W-:-:S03]  /*1e10*/  ISETP.GT.AND P1, PT, R3, RZ, P2 ;  /* 0x000000ff0300720c */ /* 0x000fc60001724270 */
[----:B------:R-:W-:Y:S10]  /*1e20*/  @!P0 BRA `(.L_x_29) ;  /* 0x0000002c00288947 */ /* 0x000ff40003800000 */
[----:B------:R-:W0:Y:S01]  /*1e30*/  LDC.64 R106, c[0x0][0x5b8] ;  /* 0x00016e00ff6a7b82 */ /* 0x000e220000000a00 */
[----:B------:R-:W-:-:S07]  /*1e40*/  ULDC.64 UR4, c[0x0][0x5c0] ;  /* 0x0001700000047ab9 */ /* 0x000fce0000000a00 */
[----:B------:R-:W1:Y:S08]  /*1e50*/  LDC.64 R108, c[0x0][0x5b0] ;  /* 0x00016c00ff6c7b82 */ /* 0x000e700000000a00 */
[----:B------:R-:W2:Y:S01]  /*1e60*/  LDC.64 R110, c[0x0][0x5a8] ;  /* 0x00016a00ff6e7b82 */ /* 0x000ea20000000a00 */
[-C--:B0-----:R-:W-:Y:S02]  /*1e70*/  IMAD R6, R11, R106.reuse, RZ ;  /* 0x0000006a0b067224 */ /* 0x081fe400078e02ff */
[----:B------:R-:W-:-:S04]  /*1e80*/  IMAD.WIDE.U32 R104, R99, R106, R8 ;  /* 0x0000006a63687225 */ /* 0x000fc800078e0008 */
[----:B------:R-:W-:Y:S02]  /*1e90*/  IMAD R103, R99, R107, R6 ;  /* 0x0000006b63677224 */ /* 0x000fe400078e0206 */
[-C--:B-1----:R-:W-:Y:S02]  /*1ea0*/  IMAD R5, R101, R108.reuse, RZ ;  /* 0x0000006c65057224 */ /* 0x082fe400078e02ff */
[----:B------:R-:W-:Y:S02]  /*1eb0*/  IMAD.IADD R13, R105, 0x1, R103 ;  /* 0x00000001690d7824 */ /* 0x000fe400078e0267 */
[----:B------:R-:W-:Y:S02]  /*1ec0*/  IMAD.MOV.U32 R12, RZ, RZ, R104 ;  /* 0x000000ffff0c7224 */ /* 0x000fe400078e0068 */
[C---:B------:R-:W-:Y:S02]  /*1ed0*/  IMAD R107, R100.reuse, R109, R5 ;  /* 0x0000006d646b7224 */ /* 0x040fe400078e0205 */
[----:B------:R-:W-:-:S04]  /*1ee0*/  IMAD.WIDE.U32 R6, R100, R108, R12 ;  /* 0x0000006c64067225 */ /* 0x000fc800078e000c */
[----:B------:R-:W-:Y:S01]  /*1ef0*/  IMAD.IADD R5, R7, 0x1, R107 ;  /* 0x0000000107057824 */ /* 0x000fe200078e026b */
[----:B--2---:R-:W-:-:S04]  /*1f00*/  LEA R14, P0, R6, R110, 0x1 ;  /* 0x0000006e060e7211 */ /* 0x004fc800078008ff */
[----:B------:R-:W-:-:S05]  /*1f10*/  LEA.HI.X R15, R6, R111, R5, 0x1, P0 ;  /* 0x0000006f060f7211 */ /* 0x000fca00000f0c05 */
[----:B------:R0:W2:Y:S01]  /*1f20*/  @P1 LDG.E.LTC128B.U16 R5, desc[UR38][R14.64] ;  /* 0x000000260e051981 */ /* 0x0000a2000c1e1520 */
[----:B------:R-:W-:Y:S01]  /*1f30*/  LEA R10, P0, R102, UR4, 0x1 ;  /* 0x00000004660a7c11 */ /* 0x000fe2000f8008ff */
[----:B------:R-:W-:Y:S01]  /*1f40*/  IMAD.WIDE.U32 R6, R100, R108, R8 ;  /* 0x0000006c64067225 */ /* 0x000fe200078e0008 */
[----:B------:R-:W-:Y:S03]  /*1f50*/  BSSY B1, `(.L_x_30) ;  /* 0x0000012000017945 */ /* 0x000fe60003800000 */
[----:B------:R-:W-:Y:S02]  /*1f60*/  IMAD.IADD R7, R107, 0x1, R7 ;  /* 0x000000016b077824 */ /* 0x000fe400078e0207 */
[----:B------:R-:W-:Y:S01]  /*1f70*/  IMAD.WIDE.U32 R20, R99, R106, R6 ;  /* 0x0000006a63147225 */ /* 0x000fe200078e0006 */
[----:B0-----:R-:W-:-:S03]  /*1f80*/  SHF.L.U64.HI R15, R108, 0x3, R109 ;  /* 0x000000036c0f7819 */ /* 0x001fc6000001026d */
[----:B------:R-:W-:Y:S01]  /*1f90*/  IMAD.IADD R7, R103, 0x1, R21 ;  /* 0x0000000167077824 */ /* 0x000fe200078e0215 */
[----:B------:R-:W-:Y:S01]  /*1fa0*/  LEA R6, P4, R20, R110, 0x1 ;  /* 0x0000006e14067211 */ /* 0x000fe200078808ff */
[----:B------:R-:W-:-:S03]  /*1fb0*/  IMAD.SHL.U32 R14, R108, 0x8, RZ ;  /* 0x000000086c0e7824 */ /* 0x000fc600078e00ff */
[----:B------:R-:W-:Y:S01]  /*1fc0*/  LEA.HI.X R7, R20, R111, R7, 0x1, P4 ;  /* 0x0000006f14077211 */ /* 0x000fe200020f0c07 */
[----:B--2---:R-:W-:-:S05]  /*1fd0*/  HADD2.F32 R11, -RZ, R5.H0_H0 ;  /* 0x20000005ff0b7230 */ /* 0x004fca0000004100 */
[----:B------:R-:W-:-:S04]  /*1fe0*/  FMUL R11, R11, R88 ;  /* 0x000000580b0b7220 */ /* 0x000fc80000400000 */
[----:B------:R-:W-:Y:S01]  /*1ff0*/  FFMA R24, R24, R19, R11 ;  /* 0x0000001318187223 */ /* 0x000fe2000000000b */
[----:B------:R-:W-:Y:S02]  /*2000*/  LEA.HI.X R11, R102, UR5, R113, 0x1, P0 ;  /* 0x00000005660b7c11 */ /* 0x000fe400080f0c71 */
[----:B------:R-:W-:Y:S02]  /*2010*/  ISETP.GT.AND P0, PT, R4, 0x1, PT ;  /* 0x000000010400780c */ /* 0x000fe40003f04270 */
[----:B------:R-:W-:Y:S02]  /*2020*/  F2FP.F16.F32.PACK_AB R24, RZ, R24 ;  /* 0x00000018ff18723e */ /* 0x000fe400000000ff */
[----:B------:R-:W-:-:S03]  /*2030*/  ISETP.GT.AND P3, PT, R3, RZ, P0 ;  /* 0x000000ff0300720c */ /* 0x000fc60000764270 */
[----:B------:R0:W-:Y:S10]  /*2040*/  @P1 STG.E.U16 desc[UR38][R10.64], R24 ;  /* 0x000000180a001986 */ /* 0x0001f4000c101526 */
[----:B------:R-:W-:Y:S05]  /*2050*/  @!P3 BRA `(.L_x_31) ;  /* 0x000000000004b947 */ /* 0x000fea0003800000 */
[----:B------:R1:W5:Y:S02]  /*2060*/  LDG.E.LTC128B.U16 R5, desc[UR38][R6.64+0x2] ;  /* 0x0000022606057981 */ /* 0x000364000c1e1520 */
.L_x_31:
[----:B------:R-:W-:Y:S05]  /*2070*/  BSYNC B1 ;  /* 0x0000000000017941 */ /* 0x000fea0003800000 */
.L_x_30:
[----:B-----5:R-:W-:Y:S01]  /*2080*/  HADD2.F32 R101, -RZ, R5.H0_H0 ;  /* 0x20000005ff657230 */ /* 0x020fe20000004100 */
[----:B------:R-:W-:Y:S01]  /*2090*/  ISETP.GT.AND P2, PT, R3, 0x8, P2 ;  /* 0x000000080300780c */ /* 0x000fe20001744270 */
[----:B------:R-:W-:Y:S01]  /*20a0*/  IMAD.WIDE.U32 R20, R100, R108, R14 ;  /* 0x0000006c64147225 */ /* 0x000fe200078e000e */
[----:B0-----:R-:W-:-:S03]  /*20b0*/  PRMT R24, R5, 0x7610, R24 ;  /* 0x0000761005187816 */ /* 0x001fc60000000018 */
[----:B------:R-:W-:Y:S01]  /*20c0*/  FMUL R12, R101, R88 ;  /* 0x00000058650c7220 */ /* 0x000fe20000400000 */
[----:B------:R-:W-:Y:S01]  /*20d0*/  IMAD.IADD R107, R107, 0x1, R21 ;  /* 0x000000016b6b7824 */ /* 0x000fe200078e0215 */
[----:B------:R-:W-:Y:S02]  /*20e0*/  IADD3 R104, P1, R104, R20, RZ ;  /* 0x0000001468687210 */ /* 0x000fe40007f3e0ff */
[----:B------:R-:W-:-:S03]  /*20f0*/  FFMA R12, R25, R19, R12 ;  /* 0x00000013190c7223 */ /* 0x000fc6000000000c */
[----:B------:R-:W-:Y:S01]  /*2100*/  IMAD.X R13, R107, 0x1, R13, P1 ;  /* 0x000000016b0d7824 */ /* 0x000fe200008e060d */
[C---:B------:R-:W-:Y:S02]  /*2110*/  LEA R14, P1, R104.reuse, R110, 0x1 ;  /* 0x0000006e680e7211 */ /* 0x040fe400078208ff */
[----:B------:R-:W-:Y:S02]  /*2120*/  F2FP.F16.F32.PACK_AB R12, RZ, R12 ;  /* 0x0000000cff0c723e */ /* 0x000fe400000000ff */
[----:B------:R-:W-:Y:S02]  /*2130*/  LEA.HI.X R15, R104, R111, R13, 0x1, P1 ;  /* 0x0000006f680f7211 */ /* 0x000fe400008f0c0d */
[----:B------:R-:W-:-:S05]  /*2140*/  PRMT R21, R12, 0x7610, R21 ;  /* 0x000076100c157816 */ /* 0x000fca0000000015 */
[----:B------:R0:W-:Y:S04]  /*2150*/  @P3 STG.E.U16 desc[UR38][R10.64+0x2], R21 ;  /* 0x000002150a003986 */ /* 0x0001e8000c101526 */
[----:B------:R-:W2:Y:S01]  /*2160*/  @P2 LDG.E.LTC128B.U16 R24, desc[UR38][R14.64] ;  /* 0x000000260e182981 */ /* 0x000ea2000c1e1520 */
[----:B------:R-:W-:Y:S01]  /*2170*/  IADD3 R20, P1, R8, R20, RZ ;  /* 0x0000001408147210 */ /* 0x000fe20007f3e0ff */
[----:B------:R-:W-:Y:S01]  /*2180*/  BSSY B1, `(.L_x_32) ;  /* 0x0000011000017945 */ /* 0x000fe20003800000 */
[C---:B------:R-:W-:Y:S02]  /*2190*/  SHF.L.U64.HI R13, R92.reuse, 0x1, R91 ;  /* 0x000000015c0d7819 */ /* 0x040fe4000001025b */
[----:B------:R-:W-:Y:S01]  /*21a0*/  ISETP.GT.AND P0, PT, R3, 0x8, P0 ;  /* 0x000000080300780c */ /* 0x000fe20000704270 */
[----:B0-----:R-:W-:Y:S01]  /*21b0*/  IMAD.X R21, R9, 0x1, R107, P1 ;  /* 0x0000000109157824 */ /* 0x001fe200008e066b */
[----:B------:R-:W-:Y:S01]  /*21c0*/  LEA R12, P1, R92, R10, 0x1 ;  /* 0x0000000a5c0c7211 */ /* 0x000fe200078208ff */
[----:B------:R-:W-:-:S04]  /*21d0*/  IMAD.WIDE.U32 R20, R99, R106, R20 ;  /* 0x0000006a63147225 */ /* 0x000fc800078e0014 */
[----:B------:R-:W-:Y:S01]  /*21e0*/  IMAD.X R13, R13, 0x1, R11, P1 ;  /* 0x000000010d0d7824 */ /* 0x000fe200008e060b */
[----:B------:R-:W-:Y:S01]  /*21f0*/  LEA R8, P3, R20, R110, 0x1 ;  /* 0x0000006e14087211 */ /* 0x000fe200078608ff */
[----:B------:R-:W-:-:S05]  /*2200*/  IMAD.IADD R9, R103, 0x1, R21 ;  /* 0x0000000167097824 */ /* 0x000fca00078e0215 */
[----:B------:R-:W-:Y:S01]  /*2210*/  LEA.HI.X R9, R20, R111, R9, 0x1, P3 ;  /* 0x0000006f14097211 */ /* 0x000fe200018f0c09 */
[----:B--2---:R-:W-:-:S05]  /*2220*/  HADD2.F32 R5, -RZ, R24.H0_H0 ;  /* 0x20000018ff057230 */ /* 0x004fca0000004100 */
[----:B------:R-:W-:-:S04]  /*2230*/  FMUL R5, R5, R88 ;  /* 0x0000005805057220 */ /* 0x000fc80000400000 */
[----:B------:R-:W-:-:S05]  /*2240*/  FFMA R5, R26, R19, R5 ;  /* 0x000000131a057223 */ /* 0x000fca0000000005 */
[----:B------:R-:W-:-:S05]  /*2250*/  F2FP.F16.F32.PACK_AB R5, RZ, R5 ;  /* 0x00000005ff05723e */ /* 0x000fca00000000ff */
[----:B------:R0:W-:Y:S01]  /*2260*/  @P2 STG.E.U16 desc[UR38][R12.64], R5 ;  /* 0x000000050c002986 */ /* 0x0001e2000c101526 */
[----:B------:R-:W-:Y:S05]  /*2270*/  @!P0 BRA `(.L_x_33) ;  /* 0x0000000000048947 */ /* 0x000fea0003800000 */
[----:B------:R2:W5:Y:S02]  /*2280*/  LDG.E.LTC128B.U16 R24, desc[UR38][R8.64+0x2] ;  /* 0x0000022608187981 */ /* 0x000564000c1e1520 */
.L_x_33:
[----:B------:R-:W-:Y:S05]  /*2290*/  BSYNC B1 ;  /* 0x0000000000017941 */ /* 0x000fea0003800000 */
.L_x_32:
[----:B0----5:R-:W-:Y:S01]  /*22a0*/  HADD2.F32 R5, -RZ, R24.H0_H0 ;  /* 0x20000018ff057230 */ /* 0x021fe20000004100 */
[----:B------:R-:W-:Y:S01]  /*22b0*/  ISETP.GT.AND P1, PT, R4, 0x8, PT ;  /* 0x000000080400780c */ /* 0x000fe20003f24270 */
[----:B------:R-:W-:Y:S03]  /*22c0*/  BSSY B1, `(.L_x_34) ;  /* 0x0000008000017945 */ /* 0x000fe60003800000 */
[----:B------:R-:W-:Y:S01]  /*22d0*/  FMUL R14, R5, R88 ;  /* 0x00000058050e7220 */ /* 0x000fe20000400000 */
[----:B------:R-:W-:-:S03]  /*22e0*/  ISETP.GT.AND P2, PT, R3, RZ, P1 ;  /* 0x000000ff0300720c */ /* 0x000fc60000f44270 */
[----:B------:R-:W-:-:S05]  /*22f0*/  FFMA R14, R27, R19, R14 ;  /* 0x000000131b0e7223 */ /* 0x000fca000000000e */
[----:B------:R-:W-:-:S05]  /*2300*/  F2FP.F16.F32.PACK_AB R14, RZ, R14 ;  /* 0x0000000eff0e723e */ /* 0x000fca00000000ff */
[----:B------:R0:W-:Y:S01]  /*2310*/  @P0 STG.E.U16 desc[UR38][R12.64+0x2], R14 ;  /* 0x0000020e0c000986 */ /* 0x0001e2000c101526 */
[----:B------:R-:W-:Y:S05]  /*2320*/  @!P2 BRA `(.L_x_35) ;  /* 0x000000000004a947 */ /* 0x000fea0003800000 */
[----:B------:R3:W5:Y:S02]  /*2330*/  LDG.E.LTC128B.U16 R24, desc[UR38][R6.64+0x10] ;  /* 0x0000102606187981 */ /* 0x000764000c1e1520 */
.L_x_35:
[----:B------:R-:W-:Y:S05]  /*2340*/  BSYNC B1 ;  /* 0x0000000000017941 */ /* 0x000fea0003800000 */
.L_x_34:
[----:B-----5:R-:W-:Y:S01]  /*2350*/  HADD2.F32 R5, -RZ, R24.H0_H0 ;  /* 0x20000018ff057230 */ /* 0x020fe20000004100 */
        /* <DEDUP_REMOVED lines=9> */
.L_x_37:
[----:B------:R-:W-:Y:S05]  /*23f0*/  BSYNC B1 ;  /* 0x0000000000017941 */ /* 0x000fea0003800000 */
.L_x_36:
[----:B----45:R-:W-:Y:S01]  /*2400*/  HADD2.F32 R5, -RZ, R24.H0_H0 ;  /* 0x20000018ff057230 */ /* 0x030fe20000004100 */
[----:B------:R-:W-:Y:S01]  /*2410*/  ISETP.GT.AND P1, PT, R3, 0x8, P1 ;  /* 0x000000080300780c */ /* 0x000fe20000f24270 */
[----:B------:R-:W-:Y:S03]  /*2420*/  BSSY B1, `(.L_x_38) ;  /* 0x0000007000017945 */ /* 0x000fe60003800000 */
[----:B0-----:R-:W-:-:S04]  /*2430*/  FMUL R14, R5, R88 ;  /* 0x00000058050e7220 */ /* 0x001fc80000400000 */
[----:B------:R-:W-:-:S05]  /*2440*/  FFMA R14, R29, R19, R14 ;  /* 0x000000131d0e7223 */ /* 0x000fca000000000e */
[----:B------:R-:W-:-:S05]  /*2450*/  F2FP.F16.F32.PACK_AB R14, RZ, R14 ;  /* 0x0000000eff0e723e */ /* 0x000fca00000000ff */
[----:B------:R0:W-:Y:S01]  /*2460*/  @P3 STG.E.U16 desc[UR38][R10.64+0x12], R14 ;  /* 0x0000120e0a003986 */ /* 0x0001e2000c101526 */
[----:B------:R-:W-:Y:S05]  /*2470*/  @!P1 BRA `(.L_x_39) ;  /* 0x0000000000049947 */ /* 0x000fea0003800000 */
[----:B------:R4:W5:Y:S02]  /*2480*/  LDG.E.LTC128B.U16 R24, desc[UR38][R8.64+0x10] ;  /* 0x0000102608187981 */ /* 0x000964000c1e1520 */
.L_x_39:
[----:B------:R-:W-:Y:S05]  /*2490*/  BSYNC B1 ;  /* 0x0000000000017941 */ /* 0x000fea0003800000 */
.L_x_38:
[----:B-----5:R-:W-:Y:S01]  /*24a0*/  HADD2.F32 R5, -RZ, R24.H0_H0 ;  /* 0x20000018ff057230 */ /* 0x020fe20000004100 */
[----:B------:R-:W-:Y:S01]  /*24b0*/  ISETP.GT.AND P0, PT, R3, 0x8, P0 ;  /* 0x000000080300780c */ /* 0x000fe20000704270 */
[----:B------:R-:W-:Y:S03]  /*24c0*/  BSSY B1, `(.L_x_40) ;  /* 0x0000007000017945 */ /* 0x000fe60003800000 */
[----:B------:R-:W-:-:S04]  /*24d0*/  FMUL R5, R5, R88 ;  /* 0x0000005805057220 */ /* 0x000fc80000400000 */
[----:B------:R-:W-:-:S05]  /*24e0*/  FFMA R5, R30, R19, R5 ;  /* 0x000000131e057223 */ /* 0x000fca0000000005 */
[----:B------:R-:W-:-:S05]  /*24f0*/  F2FP.F16.F32.PACK_AB R5, RZ, R5 ;  /* 0x00000005ff05723e */ /* 0x000fca00000000ff */
[----:B------:R0:W-:Y:S01]  /*2500*/  @P1 STG.E.U16 desc[UR38][R12.64+0x10], R5 ;  /* 0x000010050c001986 */ /* 0x0001e2000c101526 */
[----:B------:R-:W-:Y:S05]  /*2510*/  @!P0 BRA `(.L_x_41) ;  /* 0x0000000000048947 */ /* 0x000fea0003800000 */
[----:B------:R0:W5:Y:S02]  /*2520*/  LDG.E.LTC128B.U16 R24, desc[UR38][R8.64+0x12] ;  /* 0x0000122608187981 */ /* 0x000164000c1e1520 */
.L_x_41:
[----:B------:R-:W-:Y:S05]  /*2530*/  BSYNC B1 ;  /* 0x0000000000017941 */ /* 0x000fea0003800000 */
.L_x_40:
        /* <DEDUP_REMOVED lines=10> */
.L_x_43:
[----:B------:R-:W-:Y:S05]  /*25e0*/  BSYNC B1 ;  /* 0x0000000000017941 */ /* 0x000fea0003800000 */
.L_x_42:
        /* <DEDUP_REMOVED lines=10> */
.L_x_45:
[----:B------:R-:W-:Y:S05]  /*2690*/  BSYNC B1 ;  /* 0x0000000000017941 */ /* 0x000fea0003800000 */
.L_x_44:
[----:B0----5:R-:W-:Y:S01]  /*26a0*/  HADD2.F32 R5, -RZ, R24.H0_H0 ;  /* 0x20000018ff057230 */ /* 0x021fe20000004100 */
        /* <DEDUP_REMOVED lines=8> */
.L_x_47:
[----:B------:R-:W-:Y:S05]  /*2730*/  BSYNC B1 ;  /* 0x0000000000017941 */ /* 0x000fea0003800000 */
.L_x_46:
        /* <DEDUP_REMOVED lines=9> */
.L_x_49:
[----:B------:R-:W-:Y:S05]  /*27d0*/  BSYNC B1 ;  /* 0x0000000000017941 */ /* 0x000fea0003800000 */
.L_x_48:
        /* <DEDUP_REMOVED lines=10> */
.L_x_51:
[----:B------:R-:W-:Y:S05]  /*2880*/  BSYNC B1 ;  /* 0x0000000000017941 */ /* 0x000fea0003800000 */
.L_x_50:
        /* <DEDUP_REMOVED lines=10> */
.L_x_53:
[----:B------:R-:W-:Y:S05]  /*2930*/  BSYNC B1 ;  /* 0x0000000000017941 */ /* 0x000fea0003800000 */
.L_x_52:
        /* <DEDUP_REMOVED lines=9> */
.L_x_55:
[----:B------:R-:W-:Y:S05]  /*29d0*/  BSYNC B1 ;  /* 0x0000000000017941 */ /* 0x000fea0003800000 */
.L_x_54:
        /* <DEDUP_REMOVED lines=9> */
.L_x_57:
[----:B------:R-:W-:Y:S05]  /*2a70*/  BSYNC B1 ;  /* 0x0000000000017941 */ /* 0x000fea0003800000 */
.L_x_56:
        /* <DEDUP_REMOVED lines=10> */
.L_x_59:
[----:B------:R-:W-:Y:S05]  /*2b20*/  BSYNC B1 ;  /* 0x0000000000017941 */ /* 0x000fea0003800000 */
.L_x_58:
        /* <DEDUP_REMOVED lines=10> */
.L_x_61:
[----:B------:R-:W-:Y:S05]  /*2bd0*/  BSYNC B1 ;  /* 0x0000000000017941 */ /* 0x000fea0003800000 */
.L_x_60:
        /* <DEDUP_REMOVED lines=9> */
.L_x_63:
[----:B------:R-:W-:Y:S05]  /*2c70*/  BSYNC B1 ;  /* 0x0000000000017941 */ /* 0x000fea0003800000 */
.L_x_62:
        /* <DEDUP_REMOVED lines=9> */
.L_x_65:
[----:B------:R-:W-:Y:S05]  /*2d10*/  BSYNC B1 ;  /* 0x0000000000017941 */ /* 0x000fea0003800000 */
.L_x_64:
        /* <DEDUP_REMOVED lines=10> */
.L_x_67:
[----:B------:R-:W-:Y:S05]  /*2dc0*/  BSYNC B1 ;  /* 0x0000000000017941 */ /* 0x000fea0003800000 */
.L_x_66:
        /* <DEDUP_REMOVED lines=10> */
.L_x_69:
[----:B------:R-:W-:Y:S05]  /*2e70*/  BSYNC B1 ;  /* 0x0000000000017941 */ /* 0x000fea0003800000 */
.L_x_68:
        /* <DEDUP_REMOVED lines=9> */
.L_x_71:
[----:B------:R-:W-:Y:S05]  /*2f10*/  BSYNC B1 ;  /* 0x0000000000017941 */ /* 0x000fea0003800000 */
.L_x_70:
        /* <DEDUP_REMOVED lines=9> */
.L_x_73:
[----:B------:R-:W-:Y:S05]  /*2fb0*/  BSYNC B1 ;  /* 0x0000000000017941 */ /* 0x000fea0003800000 */
.L_x_72:
        /* <DEDUP_REMOVED lines=10> */
.L_x_75:
[----:B------:R-:W-:Y:S05]  /*3060*/  BSYNC B1 ;  /* 0x0000000000017941 */ /* 0x000fea0003800000 */
.L_x_74:
        /* <DEDUP_REMOVED lines=10> */
.L_x_77:
[----:B------:R-:W-:Y:S05]  /*3110*/  BSYNC B1 ;  /* 0x0000000000017941 */ /* 0x000fea0003800000 */
.L_x_76:
        /* <DEDUP_REMOVED lines=9> */
.L_x_79:
[----:B------:R-:W-:Y:S05]  /*31b0*/  BSYNC B1 ;  /* 0x0000000000017941 */ /* 0x000fea0003800000 */
.L_x_78:
        /* <DEDUP_REMOVED lines=9> */
.L_x_81:
[----:B------:R-:W-:Y:S05]  /*3250*/  BSYNC B1 ;  /* 0x0000000000017941 */ /* 0x000fea0003800000 */
.L_x_80:
        /* <DEDUP_REMOVED lines=10> */
.L_x_83:
[----:B------:R-:W-:Y:S05]  /*3300*/  BSYNC B1 ;  /* 0x0000000000017941 */ /* 0x000fea0003800000 */
.L_x_82:
        /* <DEDUP_REMOVED lines=10> */
.L_x_85:
[----:B------:R-:W-:Y:S05]  /*33b0*/  BSYNC B1 ;  /* 0x0000000000017941 */ /* 0x000fea0003800000 */
.L_x_84:
        /* <DEDUP_REMOVED lines=9> */
.L_x_87:
[----:B------:R-:W-:Y:S05]  /*3450*/  BSYNC B1 ;  /* 0x0000000000017941 */ /* 0x000fea0003800000 */
.L_x_86:
        /* <DEDUP_REMOVED lines=9> */
.L_x_89:
[----:B------:R-:W-:Y:S05]  /*34f0*/  BSYNC B1 ;  /* 0x0000000000017941 */ /* 0x000fea0003800000 */
.L_x_88:
        /* <DEDUP_REMOVED lines=10> */
.L_x_91:
[----:B------:R-:W-:Y:S05]  /*35a0*/  BSYNC B1 ;  /* 0x0000000000017941 */ /* 0x000fea0003800000 */
.L_x_90:
        /* <DEDUP_REMOVED lines=10> */
.L_x_93:
[----:B------:R-:W-:Y:S05]  /*3650*/  BSYNC B1 ;  /* 0x0000000000017941 */ /* 0x000fea0003800000 */
.L_x_92:
        /* <DEDUP_REMOVED lines=9> */
.L_x_95:
[----:B------:R-:W-:Y:S05]  /*36f0*/  BSYNC B1 ;  /* 0x0000000000017941 */ /* 0x000fea0003800000 */
.L_x_94:
        /* <DEDUP_REMOVED lines=9> */
.L_x_97:
[----:B------:R-:W-:Y:S05]  /*3790*/  BSYNC B1 ;  /* 0x0000000000017941 */ /* 0x000fea0003800000 */
.L_x_96:
        /* <DEDUP_REMOVED lines=10> */
.L_x_99:
[----:B------:R-:W-:Y:S05]  /*3840*/  BSYNC B1 ;  /* 0x0000000000017941 */ /* 0x000fea0003800000 */
.L_x_98:
        /* <DEDUP_REMOVED lines=10> */
.L_x_101:
[----:B------:R-:W-:Y:S05]  /*38f0*/  BSYNC B1 ;  /* 0x0000000000017941 */ /* 0x000fea0003800000 */
.L_x_100:
        /* <DEDUP_REMOVED lines=9> */
.L_x_103:
[----:B------:R-:W-:Y:S05]  /*3990*/  BSYNC B1 ;  /* 0x0000000000017941 */ /* 0x000fea0003800000 */
.L_x_102:
        /* <DEDUP_REMOVED lines=9> */
.L_x_105:
[----:B------:R-:W-:Y:S05]  /*3a30*/  BSYNC B1 ;  /* 0x0000000000017941 */ /* 0x000fea0003800000 */
.L_x_104:
        /* <DEDUP_REMOVED lines=10> */
.L_x_107:
[----:B------:R-:W-:Y:S05]  /*3ae0*/  BSYNC B1 ;  /* 0x0000000000017941 */ /* 0x000fea0003800000 */
.L_x_106:
        /* <DEDUP_REMOVED lines=10> */
.L_x_109:
[----:B------:R-:W-:Y:S05]  /*3b90*/  BSYNC B1 ;  /* 0x0000000000017941 */ /* 0x000fea0003800000 */
.L_x_108:
        /* <DEDUP_REMOVED lines=9> */
.L_x_111:
[----:B------:R-:W-:Y:S05]  /*3c30*/  BSYNC B1 ;  /* 0x0000000000017941 */ /* 0x000fea0003800000 */
.L_x_110:
        /* <DEDUP_REMOVED lines=9> */
.L_x_113:
[----:B------:R-:W-:Y:S05]  /*3cd0*/  BSYNC B1 ;  /* 0x0000000000017941 */ /* 0x000fea0003800000 */
.L_x_112:
        /* <DEDUP_REMOVED lines=10> */
.L_x_115:
[----:B------:R-:W-:Y:S05]  /*3d80*/  BSYNC B1 ;  /* 0x0000000000017941 */ /* 0x000fea0003800000 */
.L_x_114:
        /* <DEDUP_REMOVED lines=10> */
.L_x_117:
[----:B------:R-:W-:Y:S05]  /*3e30*/  BSYNC B1 ;  /* 0x0000000000017941 */ /* 0x000fea0003800000 */
.L_x_116:
        /* <DEDUP_REMOVED lines=9> */
.L_x_119:
[----:B------:R-:W-:Y:S05]  /*3ed0*/  BSYNC B1 ;  /* 0x0000000000017941 */ /* 0x000fea0003800000 */
.L_x_118:
        /* <DEDUP_REMOVED lines=9> */
.L_x_121:
[----:B------:R-:W-:Y:S05]  /*3f70*/  BSYNC B1 ;  /* 0x0000000000017941 */ /* 0x000fea0003800000 */
.L_x_120:
        /* <DEDUP_REMOVED lines=10> */
.L_x_123:
[----:B------:R-:W-:Y:S05]  /*4020*/  BSYNC B1 ;  /* 0x0000000000017941 */ /* 0x000fea0003800000 */
.L_x_122:
        /* <DEDUP_REMOVED lines=10> */
.L_x_125:
[----:B------:R-:W-:Y:S05]  /*40d0*/  BSYNC B1 ;  /* 0x0000000000017941 */ /* 0x000fea0003800000 */
.L_x_124:
        /* <DEDUP_REMOVED lines=9> */
.L_x_127:
[----:B------:R-:W-:Y:S05]  /*4170*/  BSYNC B1 ;  /* 0x0000000000017941 */ /* 0x000fea0003800000 */
.L_x_126:
        /* <DEDUP_REMOVED lines=9> */
.L_x_129:
[----:B------:R-:W-:Y:S05]  /*4210*/  BSYNC B1 ;  /* 0x0000000000017941 */ /* 0x000fea0003800000 */
.L_x_128:
        /* <DEDUP_REMOVED lines=10> */
.L_x_131:
[----:B------:R-:W-:Y:S05]  /*42c0*/  BSYNC B1 ;  /* 0x0000000000017941 */ /* 0x000fea0003800000 */
.L_x_130:
        /* <DEDUP_REMOVED lines=10> */
.L_x_133:
[----:B------:R-:W-:Y:S05]  /*4370*/  BSYNC B1 ;  /* 0x0000000000017941 */ /* 0x000fea0003800000 */
.L_x_132:
        /* <DEDUP_REMOVED lines=9> */
.L_x_135:
[----:B------:R-:W-:Y:S05]  /*4410*/  BSYNC B1 ;  /* 0x0000000000017941 */ /* 0x000fea0003800000 */
.L_x_134:
        /* <DEDUP_REMOVED lines=9> */
.L_x_137:
[----:B------:R-:W-:Y:S05]  /*44b0*/  BSYNC B1 ;  /* 0x0000000000017941 */ /* 0x000fea0003800000 */
.L_x_136:
        /* <DEDUP_REMOVED lines=10> */
.L_x_139:
[----:B------:R-:W-:Y:S05]  /*4560*/  BSYNC B1 ;  /* 0x0000000000017941 */ /* 0x000fea0003800000 */
.L_x_138:
        /* <DEDUP_REMOVED lines=10> */
.L_x_141:
[----:B------:R-:W-:Y:S05]  /*4610*/  BSYNC B1 ;  /* 0x0000000000017941 */ /* 0x000fea0003800000 */
.L_x_140:
        /* <DEDUP_REMOVED lines=9> */
.L_x_143:
[----:B------:R-:W-:Y:S05]  /*46b0*/  BSYNC B1 ;  /* 0x0000000000017941 */ /* 0x000fea0003800000 */
.L_x_142:
        /* <DEDUP_REMOVED lines=9> */
.L_x_145:
[----:B------:R-:W-:Y:S05]  /*4750*/  BSYNC B1 ;  /* 0x0000000000017941 */ /* 0x000fea0003800000 */
.L_x_144:
        /* <DEDUP_REMOVED lines=10> */
.L_x_147:
[----:B------:R-:W-:Y:S05]  /*4800*/  BSYNC B1 ;  /* 0x0000000000017941 */ /* 0x000fea0003800000 */
.L_x_146:
[----:B-----5:R-:W-:Y:S01]  /*4810*/  HADD2.F32 R5, -RZ, R24.H0_H0 ;  /* 0x20000018ff057230 */ /* 0x020fe20000004100 */
[----:B------:R-:W-:Y:S01]  /*4820*/  ISETP.GT.AND P0, PT, R4, 0x79, PT ;  /* 0x000000790400780c */ /* 0x000fe20003f04270 */
[----:B------:R-:W-:Y:S01]  /*4830*/  @P2 IMAD.MOV.U32 R4, RZ, RZ, R10 ;  /* 0x000000ffff042224 */ /* 0x000fe200078e000a */
[----:B------:R-:W-:Y:S02]  /*4840*/  BSSY B1, `(.L_x_148) ;  /* 0x000000a000017945 */ /* 0x000fe40003800000 */
[----:B------:R-:W-:Y:S01]  /*4850*/  FMUL R5, R5, R88 ;  /* 0x0000005805057220 */ /* 0x000fe20000400000 */
[----:B------:R-:W-:-:S03]  /*4860*/  ISETP.GT.AND P3, PT, R3, RZ, P0 ;  /* 0x000000ff0300720c */ /* 0x000fc60000764270 */
[----:B------:R-:W-:-:S05]  /*4870*/  FFMA R5, R84, R19, R5 ;  /* 0x0000001354057223 */ /* 0x000fca0000000005 */
[----:B------:R-:W-:-:S04]  /*4880*/  F2FP.F16.F32.PACK_AB R5, RZ, R5 ;  /* 0x00000005ff05723e */ /* 0x000fc800000000ff */
[----:B0-----:R-:W-:Y:S01]  /*4890*/  PRMT R14, R5, 0x7610, R14 ;  /* 0x00007610050e7816 */ /* 0x001fe2000000000e */
[----:B------:R-:W-:-:S05]  /*48a0*/  @P2 IMAD.MOV.U32 R5, RZ, RZ, R11 ;  /* 0x000000ffff052224 */ /* 0x000fca00078e000b */
[----:B------:R0:W-:Y:S01]  /*48b0*/  @P2 STG.E.U16 desc[UR38][R4.64+0xf0], R14 ;  /* 0x0000f00e04002986 */ /* 0x0001e2000c101526 */
[----:B------:R-:W-:Y:S05]  /*48c0*/  @!P3 BRA `(.L_x_149) ;  /* 0x000000000004b947 */ /* 0x000fea0003800000 */
[----:B------:R0:W5:Y:S02]  /*48d0*/  LDG.E.LTC128B.U16 R24, desc[UR38][R6.64+0xf2] ;  /* 0x0000f22606187981 */ /* 0x000164000c1e1520 */
.L_x_149:
[----:B------:R-:W-:Y:S05]  /*48e0*/  BSYNC B1 ;  /* 0x0000000000017941 */ /* 0x000fea0003800000 */
.L_x_148:
        /* <DEDUP_REMOVED lines=9> */
.L_x_151:
[----:B------:R-:W-:Y:S05]  /*4980*/  BSYNC B1 ;  /* 0x0000000000017941 */ /* 0x000fea0003800000 */
.L_x_150:
[----:B-----5:R-:W-:Y:S01]  /*4990*/  HADD2.F32 R5, -RZ, R24.H0_H0 ;  /* 0x20000018ff057230 */ /* 0x020fe20000004100 */
[----:B------:R-:W-:Y:S01]  /*49a0*/  ISETP.GT.AND P0, PT, R3, 0x8, P0 ;  /* 0x000000080300780c */ /* 0x000fe20000704270 */
[----:B0-----:R-:W-:Y:S01]  /*49b0*/  @P1 IMAD.MOV.U32 R4, RZ, RZ, R12 ;  /* 0x000000ffff041224 */ /* 0x001fe200078e000c */
[----:B------:R-:W-:Y:S02]  /*49c0*/  BSSY B1, `(.L_x_152) ;  /* 0x0000009000017945 */ /* 0x000fe40003800000 */
[----:B------:R-:W-:-:S04]  /*49d0*/  FMUL R5, R5, R88 ;  /* 0x0000005805057220 */ /* 0x000fc80000400000 */
[----:B------:R-:W-:-:S05]  /*49e0*/  FFMA R5, R86, R19, R5 ;  /* 0x0000001356057223 */ /* 0x000fca0000000005 */
[----:B------:R-:W-:-:S04]  /*49f0*/  F2FP.F16.F32.PACK_AB R5, RZ, R5 ;  /* 0x00000005ff05723e */ /* 0x000fc800000000ff */
[----:B-1-3--:R-:W-:Y:S01]  /*4a00*/  PRMT R6, R5, 0x7610, R6 ;  /* 0x0000761005067816 */ /* 0x00afe20000000006 */
[----:B------:R-:W-:-:S05]  /*4a10*/  @P1 IMAD.MOV.U32 R5, RZ, RZ, R13 ;  /* 0x000000ffff051224 */ /* 0x000fca00078e000d */
[----:B------:R0:W-:Y:S01]  /*4a20*/  @P1 STG.E.U16 desc[UR38][R4.64+0xf0], R6 ;  /* 0x0000f00604001986 */ /* 0x0001e2000c101526 */
[----:B------:R-:W-:Y:S05]  /*4a30*/  @!P0 BRA `(.L_x_153) ;  /* 0x0000000000048947 */ /* 0x000fea0003800000 */
[----:B------:R1:W5:Y:S02]  /*4a40*/  LDG.E.LTC128B.U16 R24, desc[UR38][R8.64+0xf2] ;  /* 0x0000f22608187981 */ /* 0x000364000c1e1520 */
.L_x_153:
[----:B------:R-:W-:Y:S05]  /*4a50*/  BSYNC B1 ;  /* 0x0000000000017941 */ /* 0x000fea0003800000 */
.L_x_152:
[----:B------:R-:W-:Y:S05]  /*4a60*/  @!P0 BRA `(.L_x_154) ;  /* 0x0000001000e88947 */ /* 0x000fea0003800000 */
[----:B-----5:R-:W-:-:S05]  /*4a70*/  HADD2.F32 R3, -RZ, R24.H0_H0 ;  /* 0x20000018ff037230 */ /* 0x020fca0000004100 */
[----:B0-----:R-:W-:-:S04]  /*4a80*/  FMUL R4, R3, R88 ;  /* 0x0000005803047220 */ /* 0x001fc80000400000 */
[----:B------:R-:W-:-:S05]  /*4a90*/  FFMA R4, R87, R19, R4 ;  /* 0x0000001357047223 */ /* 0x000fca0000000004 */
[----:B------:R-:W-:-:S05]  /*4aa0*/  F2FP.F16.F32.PACK_AB R4, RZ, R4 ;  /* 0x00000004ff04723e */ /* 0x000fca00000000ff */
[----:B------:R3:W-:Y:S01]  /*4ab0*/  STG.E.U16 desc[UR38][R12.64+0xf2], R4 ;  /* 0x0000f2040c007986 */ /* 0x0007e2000c101526 */
[----:B------:R-:W-:Y:S05]  /*4ac0*/  BRA `(.L_x_154) ;  /* 0x0000001000d07947 */ /* 0x000fea0003800000 */
.L_x_29:
[----:B------:R-:W-:Y:S01]  /*4ad0*/  ISETP.GT.AND P3, PT, R4, 0x1, PT ;  /* 0x000000010400780c */ /* 0x000fe20003f64270 */
[----:B------:R-:W-:Y:S01]  /*4ae0*/  ULDC.64 UR4, c[0x0][0x5c0] ;  /* 0x0001700000047ab9 */ /* 0x000fe20000000a00 */
[-C--:B------:R-:W-:Y:S01]  /*4af0*/  FMUL R24, R24, R19.reuse ;  /* 0x0000001318187220 */ /* 0x080fe20000400000 */
[----:B------:R-:W-:Y:S01]  /*4b00*/  LEA R6, P4, R102, UR4, 0x1 ;  /* 0x0000000466067c11 */ /* 0x000fe2000f8808ff */
[-C--:B------:R-:W-:Y:S01]  /*4b10*/  FMUL R25, R25, R19.reuse ;  /* 0x0000001319197220 */ /* 0x080fe20000400000 */
[----:B------:R-:W-:Y:S01]  /*4b20*/  ISETP.GT.AND P0, PT, R3, RZ, P3 ;  /* 0x000000ff0300720c */ /* 0x000fe20001f04270 */
[-C--:B------:R-:W-:Y:S01]  /*4b30*/  FMUL R26, R26, R19.reuse ;  /* 0x000000131a1a7220 */ /* 0x080fe20000400000 */
[----:B------:R-:W-:Y:S01]  /*4b40*/  F2FP.F16.F32.PACK_AB R24, RZ, R24 ;  /* 0x00000018ff18723e */ /* 0x000fe200000000ff */
[-C--:B------:R-:W-:Y:S01]  /*4b50*/  FMUL R27, R27, R19.reuse ;  /* 0x000000131b1b7220 */ /* 0x080fe20000400000 */
[----:B------:R-:W-:Y:S01]  /*4b60*/  LEA.HI.X R7, R102, UR5, R113, 0x1, P4 ;  /* 0x0000000566077c11 */ /* 0x000fe2000a0f0c71 */
[----:B------:R-:W-:Y:S01]  /*4b70*/  FMUL R28, R28, R19 ;  /* 0x000000131c1c7220 */ /* 0x000fe20000400000 */
[----:B------:R-:W-:Y:S01]  /*4b80*/  F2FP.F16.F32.PACK_AB R25, RZ, R25 ;  /* 0x00000019ff19723e */ /* 0x000fe200000000ff */
[-C--:B------:R-:W-:Y:S01]  /*4b90*/  FMUL R29, R29, R19.reuse ;  /* 0x000000131d1d7220 */ /* 0x080fe20000400000 */
[----:B------:R-:W-:Y:S01]  /*4ba0*/  ISETP.GT.AND P2, PT, R3, 0x8, P2 ;  /* 0x000000080300780c */ /* 0x000fe20001744270 */
[----:B------:R-:W-:Y:S01]  /*4bb0*/  @P1 STG.E.U16 desc[UR38][R6.64], R24 ;  /* 0x0000001806001986 */ /* 0x000fe2000c101526 */
[----:B------:R-:W-:Y:S01]  /*4bc0*/  ISETP.GT.AND P1, PT, R4, 0x8, PT ;  /* 0x000000080400780c */ /* 0x000fe20003f24270 */
[-C--:B------:R-:W-:Y:S01]  /*4bd0*/  FMUL R30, R30, R19.reuse ;  /* 0x000000131e1e7220 */ /* 0x080fe20000400000 */
[C---:B------:R-:W-:Y:S01]  /*4be0*/  SHF.L.U64.HI R5, R92.reuse, 0x1, R91 ;  /* 0x000000015c057819 */ /* 0x040fe2000001025b */
[----:B------:R-:W-:Y:S01]  /*4bf0*/  @P0 STG.E.U16 desc[UR38][R6.64+0x2], R25 ;  /* 0x0000021906000986 */ /* 0x000fe2000c101526 */
[----:B------:R-:W-:Y:S01]  /*4c00*/  LEA R8, P5, R92, R6, 0x1 ;  /* 0x000000065c087211 */ /* 0x000fe200078a08ff */
[-C--:B------:R-:W-:Y:S01]  /*4c10*/  FMUL R31, R31, R19.reuse ;  /* 0x000000131f1f7220 */ /* 0x080fe20000400000 */
[----:B------:R-:W-:Y:S01]  /*4c20*/  ISETP.GT.AND P3, PT, R3, 0x8, P3 ;  /* 0x000000080300780c */ /* 0x000fe20001f64270 */
[-C--:B------:R-:W-:Y:S01]  /*4c30*/  FMUL R32, R32, R19.reuse ;  /* 0x0000001320207220 */ /* 0x080fe20000400000 */
[----:B------:R-:W-:Y:S01]  /*4c40*/  ISETP.GT.AND P0, PT, R4, 0x9, PT ;  /* 0x000000090400780c */ /* 0x000fe20003f04270 */
[----:B------:R-:W-:Y:S01]  /*4c50*/  IMAD.X R9, R5, 0x1, R7, P5 ;  /* 0x0000000105097824 */ /* 0x000fe200028e0607 */
[----:B------:R-:W-:Y:S01]  /*4c60*/  ISETP.GT.AND P4, PT, R3, RZ, P1 ;  /* 0x000000ff0300720c */ /* 0x000fe20000f84270 */
[-C--:B------:R-:W-:Y:S01]  /*4c70*/  FMUL R33, R33, R19.reuse ;  /* 0x0000001321217220 */ /* 0x080fe20000400000 */
[----:B------:R-:W-:Y:S01]  /*4c80*/  F2FP.F16.F32.PACK_AB R26, RZ, R26 ;  /* 0x0000001aff1a723e */ /* 0x000fe200000000ff */
[-C--:B------:R-:W-:Y:S01]  /*4c90*/  FMUL R34, R34, R19.reuse ;  /* 0x0000001322227220 */ /* 0x080fe20000400000 */
[----:B------:R-:W-:Y:S01]  /*4ca0*/  ISETP.GT.AND P5, PT, R3, RZ, P0 ;  /* 0x000000ff0300720c */ /* 0x000fe200007a4270 */
[----:B------:R-:W-:Y:S01]  /*4cb0*/  FMUL R35, R35, R19 ;  /* 0x0000001323237220 */ /* 0x000fe20000400000 */
[----:B------:R-:W-:Y:S01]  /*4cc0*/  F2FP.F16.F32.PACK_AB R27, RZ, R27 ;  /* 0x0000001bff1b723e */ /* 0x000fe200000000ff */
[----:B------:R-:W-:Y:S01]  /*4cd0*/  @P2 STG.E.U16 desc[UR38][R8.64], R26 ;  /* 0x0000001a08002986 */ /* 0x000fe2000c101526 */
[----:B------:R-:W-:Y:S01]  /*4ce0*/  F2FP.F16.F32.PACK_AB R28, RZ, R28 ;  /* 0x0000001cff1c723e */ /* 0x000fe200000000ff */
[-C--:B------:R-:W-:Y:S01]  /*4cf0*/  FMUL R36, R36, R19.reuse ;  /* 0x0000001324247220 */ /* 0x080fe20000400000 */
[----:B------:R-:W-:Y:S01]  /*4d00*/  ISETP.GT.AND P2, PT, R3, 0x8, P1 ;  /* 0x000000080300780c */ /* 0x000fe20000f44270 */
[----:B------:R-:W-:Y:S01]  /*4d10*/  @P3 STG.E.U16 desc[UR38][R8.64+0x2], R27 ;  /* 0x0000021b08003986 */ /* 0x000fe2000c101526 */
[----:B------:R-:W-:Y:S01]  /*4d20*/  ISETP.GT.AND P1, PT, R4, 0x10, PT ;  /* 0x000000100400780c */ /* 0x000fe20003f24270 */
[----:B------:R-:W-:Y:S01]  /*4d30*/  FMUL R37, R37, R19 ;  /* 0x0000001325257220 */ /* 0x000fe20000400000 */
[----:B------:R-:W-:Y:S01]  /*4d40*/  F2FP.F16.F32.PACK_AB R29, RZ, R29 ;  /* 0x0000001dff1d723e */ /* 0x000fe200000000ff */
[----:B------:R-:W-:Y:S01]  /*4d50*/  @P4 STG.E.U16 desc[UR38][R6.64+0x10], R28 ;  /* 0x0000101c06004986 */ /* 0x000fe2000c101526 */
[C---:B------:R-:W-:Y:S01]  /*4d60*/  ISETP.GT.AND P3, PT, R3.reuse, 0x8, P0 ;  /* 0x000000080300780c */ /* 0x040fe20000764270 */
[-C--:B------:R-:W-:Y:S01]  /*4d70*/  FMUL R38, R38, R19.reuse ;  /* 0x0000001326267220 */ /* 0x080fe20000400000 */
[----:B------:R-:W-:Y:S01]  /*4d80*/  ISETP.GT.AND P0, PT, R4, 0x11, PT ;  /* 0x000000110400780c */ /* 0x000fe20003f04270 */
[----:B------:R-:W-:Y:S01]  /*4d90*/  @P5 STG.E.U16 desc[UR38][R6.64+0x12], R29 ;  /* 0x0000121d06005986 */ /* 0x000fe2000c101526 */
        /* <DEDUP_REMOVED lines=161> */
[----:B------:R-:W-:Y:S01]  /*57b0*/  FMUL R87, R87, R19 ;  /* 0x0000001357577220 */ /* 0x000fe20000400000 */
[----:B------:R-:W-:-:S02]  /*57c0*/  F2FP.F16.F32.PACK_AB R62, RZ, R62 ;  /* 0x0000003eff3e723e */ /* 0x000fc400000000ff */
[C---:B------:R-:W-:Y:S02]  /*57d0*/  ISETP.GT.AND P5, PT, R3.reuse, RZ, P0 ;  /* 0x000000ff0300720c */ /* 0x040fe400007a4270 */
[----:B------:R-:W-:Y:S01]  /*57e0*/  F2FP.F16.F32.PACK_AB R63, RZ, R63 ;  /* 0x0000003fff3f723e */ /* 0x000fe200000000ff */
[----:B------:R-:W-:Y:S01]  /*57f0*/  @P2 STG.E.U16 desc[UR38][R8.64+0x90], R62 ;  /* 0x0000903e08002986 */ /* 0x000fe2000c101526 */
[----:B------:R-:W-:Y:S02]  /*5800*/  F2FP.F16.F32.PACK_AB R64, RZ, R64 ;  /* 0x00000040ff40723e */ /* 0x000fe400000000ff */
[C---:B------:R-:W-:Y:S01]  /*5810*/  ISETP.GT.AND P2, PT, R3.reuse, 0x8, P1 ;  /* 0x000000080300780c */ /* 0x040fe20000f44270 */
[----:B------:R-:W-:Y:S01]  /*5820*/  @P3 STG.E.U16 desc[UR38][R8.64+0x92], R63 ;  /* 0x0000923f08003986 */ /* 0x000fe2000c101526 */
[----:B------:R-:W-:Y:S02]  /*5830*/  ISETP.GT.AND P1, PT, R4, 0x58, PT ;  /* 0x000000580400780c */ /* 0x000fe40003f24270 */
[----:B------:R-:W-:Y:S01]  /*5840*/  F2FP.F16.F32.PACK_AB R65, RZ, R65 ;  /* 0x00000041ff41723e */ /* 0x000fe200000000ff */
[----:B------:R-:W-:Y:S01]  /*5850*/  @P4 STG.E.U16 desc[UR38][R6.64+0xa0], R64 ;  /* 0x0000a04006004986 */ /* 0x000fe2000c101526 */
[----:B------:R-:W-:-:S02]  /*5860*/  ISETP.GT.AND P3, PT, R3, 0x8, P0 ;  /* 0x000000080300780c */ /* 0x000fc40000764270 */
[----:B------:R-:W-:Y:S01]  /*5870*/  ISETP.GT.AND P0, PT, R4, 0x59, PT ;  /* 0x000000590400780c */ /* 0x000fe20003f04270 */
[----:B------:R-:W-:Y:S01]  /*5880*/  @P5 STG.E.U16 desc[UR38][R6.64+0xa2], R65 ;  /* 0x0000a24106005986 */ /* 0x000fe2000c101526 */
[C---:B------:R-:W-:Y:S02]  /*5890*/  ISETP.GT.AND P4, PT, R3.reuse, RZ, P1 ;  /* 0x000000ff0300720c */ /* 0x040fe40000f84270 */
[----:B------:R-:W-:Y:S02]  /*58a0*/  F2FP.F16.F32.PACK_AB R66, RZ, R66 ;  /* 0x00000042ff42723e */ /* 0x000fe400000000ff */
[----:B------:R-:W-:Y:S02]  /*58b0*/  ISETP.GT.AND P5, PT, R3, RZ, P0 ;  /* 0x000000ff0300720c */ /* 0x000fe400007a4270 */
[----:B------:R-:W-:Y:S01]  /*58c0*/  F2FP.F16.F32.PACK_AB R67, RZ, R67 ;  /* 0x00000043ff43723e */ /* 0x000fe200000000ff */
[----:B------:R-:W-:Y:S01]  /*58d0*/  @P2 STG.E.U16 desc[UR38][R8.64+0xa0], R66 ;  /* 0x0000a04208002986 */ /* 0x000fe2000c101526 */
[----:B------:R-:W-:-:S02]  /*58e0*/  F2FP.F16.F32.PACK_AB R68, RZ, R68 ;  /* 0x00000044ff44723e */ /* 0x000fc400000000ff */
[C---:B------:R-:W-:Y:S01]  /*58f0*/  ISETP.GT.AND P2, PT, R3.reuse, 0x8, P1 ;  /* 0x000000080300780c */ /* 0x040fe20000f44270 */
[----:B------:R-:W-:Y:S01]  /*5900*/  @P3 STG.E.U16 desc[UR38][R8.64+0xa2], R67 ;  /* 0x0000a24308003986 */ /* 0x000fe2000c101526 */
[C---:B------:R-:W-:Y:S02]  /*5910*/  ISETP.GT.AND P1, PT, R4.reuse, 0x60, PT ;  /* 0x000000600400780c */ /* 0x040fe40003f24270 */
[----:B------:R-:W-:Y:S01]  /*5920*/  F2FP.F16.F32.PACK_AB R69, RZ, R69 ;  /* 0x00000045ff45723e */ /* 0x000fe200000000ff */
[----:B------:R-:W-:Y:S01]  /*5930*/  @P4 STG.E.U16 desc[UR38][R6.64+0xb0], R68 ;  /* 0x0000b04406004986 */ /* 0x000fe2000c101526 */
[C---:B------:R-:W-:Y:S02]  /*5940*/  ISETP.GT.AND P3, PT, R3.reuse, 0x8, P0 ;  /* 0x000000080300780c */ /* 0x040fe40000764270 */
[----:B------:R-:W-:Y:S01]  /*5950*/  ISETP.GT.AND P0, PT, R4, 0x61, PT ;  /* 0x000000610400780c */ /* 0x000fe20003f04270 */
[----:B------:R-:W-:Y:S01]  /*5960*/  @P5 STG.E.U16 desc[UR38][R6.64+0xb2], R69 ;  /* 0x0000b24506005986 */ /* 0x000fe2000c101526 */
[----:B------:R-:W-:-:S02]  /*5970*/  ISETP.GT.AND P4, PT, R3, RZ, P1 ;  /* 0x000000ff0300720c */ /* 0x000fc40000f84270 */
[C---:B------:R-:W-:Y:S02]  /*5980*/  ISETP.GT.AND P5, PT, R3.reuse, RZ, P0 ;  /* 0x000000ff0300720c */ /* 0x040fe400007a4270 */
[----:B------:R-:W-:Y:S02]  /*5990*/  F2FP.F16.F32.PACK_AB R70, RZ, R70 ;  /* 0x00000046ff46723e */ /* 0x000fe400000000ff */
[----:B------:R-:W-:Y:S02]  /*59a0*/  F2FP.F16.F32.PACK_AB R71, RZ, R71 ;  /* 0x00000047ff47723e */ /* 0x000fe400000000ff */
[----:B------:R-:W-:Y:S01]  /*59b0*/  F2FP.F16.F32.PACK_AB R72, RZ, R72 ;  /* 0x00000048ff48723e */ /* 0x000fe200000000ff */
[----:B------:R-:W-:Y:S01]  /*59c0*/  @P2 STG.E.U16 desc[UR38][R8.64+0xb0], R70 ;  /* 0x0000b04608002986 */ /* 0x000fe2000c101526 */
[----:B------:R-:W-:Y:S02]  /*59d0*/  F2FP.F16.F32.PACK_AB R73, RZ, R73 ;  /* 0x00000049ff49723e */ /* 0x000fe400000000ff */
[C---:B------:R-:W-:Y:S01]  /*59e0*/  ISETP.GT.AND P1, PT, R3.reuse, 0x8, P1 ;  /* 0x000000080300780c */ /* 0x040fe20000f24270 */
[----:B------:R-:W-:Y:S01]  /*59f0*/  @P3 STG.E.U16 desc[UR38][R8.64+0xb2], R71 ;  /* 0x0000b24708003986 */ /* 0x000fe2000c101526 */
[----:B------:R-:W-:-:S02]  /*5a00*/  ISETP.GT.AND P2, PT, R3, 0x8, P0 ;  /* 0x000000080300780c */ /* 0x000fc40000744270 */
[C---:B------:R-:W-:Y:S01]  /*5a10*/  ISETP.GT.AND P0, PT, R4.reuse, 0x69, PT ;  /* 0x000000690400780c */ /* 0x040fe20003f04270 */
[----:B------:R-:W-:Y:S01]  /*5a20*/  @P4 STG.E.U16 desc[UR38][R6.64+0xc0], R72 ;  /* 0x0000c04806004986 */ /* 0x000fe2000c101526 */
[----:B------:R-:W-:Y:S02]  /*5a30*/  ISETP.GT.AND P4, PT, R4, 0x68, PT ;  /* 0x000000680400780c */ /* 0x000fe40003f84270 */
[----:B------:R-:W-:Y:S01]  /*5a40*/  F2FP.F16.F32.PACK_AB R74, RZ, R74 ;  /* 0x0000004aff4a723e */ /* 0x000fe200000000ff */
[----:B------:R-:W-:Y:S01]  /*5a50*/  @P5 STG.E.U16 desc[UR38][R6.64+0xc2], R73 ;  /* 0x0000c24906005986 */ /* 0x000fe2000c101526 */
[C---:B------:R-:W-:Y:S02]  /*5a60*/  ISETP.GT.AND P5, PT, R3.reuse, RZ, P4 ;  /* 0x000000ff0300720c */ /* 0x040fe400027a4270 */
[----:B------:R-:W-:Y:S01]  /*5a70*/  ISETP.GT.AND P3, PT, R3, RZ, P0 ;  /* 0x000000ff0300720c */ /* 0x000fe20000764270 */
[----:B------:R-:W-:Y:S01]  /*5a80*/  @P1 STG.E.U16 desc[UR38][R8.64+0xc0], R74 ;  /* 0x0000c04a08001986 */ /* 0x000fe2000c101526 */
[----:B------:R-:W-:-:S02]  /*5a90*/  F2FP.F16.F32.PACK_AB R75, RZ, R75 ;  /* 0x0000004bff4b723e */ /* 0x000fc400000000ff */
[----:B------:R-:W-:Y:S02]  /*5aa0*/  F2FP.F16.F32.PACK_AB R76, RZ, R76 ;  /* 0x0000004cff4c723e */ /* 0x000fe400000000ff */
[C---:B------:R-:W-:Y:S01]  /*5ab0*/  ISETP.GT.AND P4, PT, R3.reuse, 0x8, P4 ;  /* 0x000000080300780c */ /* 0x040fe20002784270 */
[----:B------:R-:W-:Y:S01]  /*5ac0*/  @P2 STG.E.U16 desc[UR38][R8.64+0xc2], R75 ;  /* 0x0000c24b08002986 */ /* 0x000fe2000c101526 */
[----:B------:R-:W-:Y:S02]  /*5ad0*/  F2FP.F16.F32.PACK_AB R77, RZ, R77 ;  /* 0x0000004dff4d723e */ /* 0x000fe400000000ff */
[C---:B------:R-:W-:Y:S01]  /*5ae0*/  ISETP.GT.AND P2, PT, R4.reuse, 0x71, PT ;  /* 0x000000710400780c */ /* 0x040fe20003f44270 */
[----:B------:R-:W-:Y:S01]  /*5af0*/  @P5 STG.E.U16 desc[UR38][R6.64+0xd0], R76 ;  /* 0x0000d04c06005986 */ /* 0x000fe2000c101526 */
[----:B------:R-:W-:Y:S02]  /*5b00*/  ISETP.GT.AND P5, PT, R3, 0x8, P0 ;  /* 0x000000080300780c */ /* 0x000fe400007a4270 */
[C---:B------:R-:W-:Y:S01]  /*5b10*/  ISETP.GT.AND P1, PT, R4.reuse, 0x78, PT ;  /* 0x000000780400780c */ /* 0x040fe20003f24270 */
[----:B------:R-:W-:Y:S01]  /*5b20*/  @P3 STG.E.U16 desc[UR38][R6.64+0xd2], R77 ;  /* 0x0000d24d06003986 */ /* 0x000fe2000c101526 */
[----:B------:R-:W-:-:S02]  /*5b30*/  ISETP.GT.AND P3, PT, R4, 0x70, PT ;  /* 0x000000700400780c */ /* 0x000fc40003f64270 */
[----:B------:R-:W-:Y:S01]  /*5b40*/  ISETP.GT.AND P0, PT, R4, 0x79, PT ;  /* 0x000000790400780c */ /* 0x000fe20003f04270 */
[----:B------:R-:W-:Y:S01]  /*5b50*/  @P4 IMAD.MOV.U32 R4, RZ, RZ, R8 ;  /* 0x000000ffff044224 */ /* 0x000fe200078e0008 */
[----:B------:R-:W-:Y:S01]  /*5b60*/  F2FP.F16.F32.PACK_AB R78, RZ, R78 ;  /* 0x0000004eff4e723e */ /* 0x000fe200000000ff */
[----:B------:R-:W-:Y:S01]  /*5b70*/  @P4 IMAD.MOV.U32 R5, RZ, RZ, R9 ;  /* 0x000000ffff054224 */ /* 0x000fe200078e0009 */
[----:B------:R-:W-:Y:S02]  /*5b80*/  F2FP.F16.F32.PACK_AB R79, RZ, R79 ;  /* 0x0000004fff4f723e */ /* 0x000fe400000000ff */
[----:B------:R-:W-:Y:S02]  /*5b90*/  F2FP.F16.F32.PACK_AB R80, RZ, R80 ;  /* 0x00000050ff50723e */ /* 0x000fe400000000ff */
[----:B------:R0:W-:Y:S01]  /*5ba0*/  @P4 STG.E.U16 desc[UR38][R4.64+0xd0], R78 ;  /* 0x0000d04e04004986 */ /* 0x0001e2000c101526 */
[----:B------:R-:W-:Y:S02]  /*5bb0*/  ISETP.GT.AND P4, PT, R3, RZ, P2 ;  /* 0x000000ff0300720c */ /* 0x000fe40001784270 */
[----:B------:R-:W-:-:S02]  /*5bc0*/  F2FP.F16.F32.PACK_AB R81, RZ, R81 ;  /* 0x00000051ff51723e */ /* 0x000fc400000000ff */
[----:B------:R-:W-:Y:S02]  /*5bd0*/  ISETP.GT.AND P2, PT, R3, 0x8, P2 ;  /* 0x000000080300780c */ /* 0x000fe40001744270 */
[----:B------:R-:W-:Y:S02]  /*5be0*/  F2FP.F16.F32.PACK_AB R82, RZ, R82 ;  /* 0x00000052ff52723e */ /* 0x000fe400000000ff */
[----:B------:R-:W-:Y:S02]  /*5bf0*/  F2FP.F16.F32.PACK_AB R83, RZ, R83 ;  /* 0x00000053ff53723e */ /* 0x000fe400000000ff */
[----:B------:R-:W-:Y:S01]  /*5c00*/  F2FP.F16.F32.PACK_AB R84, RZ, R84 ;  /* 0x00000054ff54723e */ /* 0x000fe200000000ff */
[----:B0-----:R-:W-:Y:S01]  /*5c10*/  @P5 IMAD.MOV.U32 R4, RZ, RZ, R8 ;  /* 0x000000ffff045224 */ /* 0x001fe200078e0008 */
[----:B------:R-:W-:Y:S01]  /*5c20*/  F2FP.F16.F32.PACK_AB R85, RZ, R85 ;  /* 0x00000055ff55723e */ /* 0x000fe200000000ff */
[----:B------:R-:W-:Y:S01]  /*5c30*/  @P5 IMAD.MOV.U32 R5, RZ, RZ, R9 ;  /* 0x000000ffff055224 */ /* 0x000fe200078e0009 */
[----:B------:R-:W-:-:S02]  /*5c40*/  F2FP.F16.F32.PACK_AB R86, RZ, R86 ;  /* 0x00000056ff56723e */ /* 0x000fc400000000ff */
[----:B------:R-:W-:Y:S02]  /*5c50*/  F2FP.F16.F32.PACK_AB R87, RZ, R87 ;  /* 0x00000057ff57723e */ /* 0x000fe400000000ff */
[----:B------:R0:W-:Y:S01]  /*5c60*/  @P5 STG.E.U16 desc[UR38][R4.64+0xd2], R79 ;  /* 0x0000d24f04005986 */ /* 0x0001e2000c101526 */
[C---:B------:R-:W-:Y:S02]  /*5c70*/  ISETP.GT.AND P5, PT, R3.reuse, RZ, P3 ;  /* 0x000000ff0300720c */ /* 0x040fe40001fa4270 */
[----:B------:R-:W-:-:S11]  /*5c80*/  ISETP.GT.AND P3, PT, R3, 0x8, P3 ;  /* 0x000000080300780c */ /* 0x000fd60001f64270 */
[----:B0-----:R-:W-:Y:S02]  /*5c90*/  @P5 IMAD.MOV.U32 R4, RZ, RZ, R6 ;  /* 0x000000ffff045224 */ /* 0x001fe400078e0006 */
[----:B------:R-:W-:-:S05]  /*5ca0*/  @P5 IMAD.MOV.U32 R5, RZ, RZ, R7 ;  /* 0x000000ffff055224 */ /* 0x000fca00078e0007 */
[----:B------:R0:W-:Y:S01]  /*5cb0*/  @P5 STG.E.U16 desc[UR38][R4.64+0xe0], R80 ;  /* 0x0000e05004005986 */ /* 0x0001e2000c101526 */
[C---:B------:R-:W-:Y:S02]  /*5cc0*/  ISETP.GT.AND P5, PT, R3.reuse, RZ, P0 ;  /* 0x000000ff0300720c */ /* 0x040fe400007a4270 */
[----:B------:R-:W-:Y:S01]  /*5cd0*/  ISETP.GT.AND P0, PT, R3, 0x8, P0 ;  /* 0x000000080300780c */ /* 0x000fe20000704270 */
[----:B0-----:R-:W-:Y:S02]  /*5ce0*/  @P4 IMAD.MOV.U32 R4, RZ, RZ, R6 ;  /* 0x000000ffff044224 */ /* 0x001fe400078e0006 */
[----:B------:R-:W-:-:S05]  /*5cf0*/  @P4 IMAD.MOV.U32 R5, RZ, RZ, R7 ;  /* 0x000000ffff054224 */ /* 0x000fca00078e0007 */
[----:B------:R0:W-:Y:S01]  /*5d00*/  @P4 STG.E.U16 desc[UR38][R4.64+0xe2], R81 ;  /* 0x0000e25104004986 */ /* 0x0001e2000c101526 */
[C---:B------:R-:W-:Y:S02]  /*5d10*/  ISETP.GT.AND P4, PT, R3.reuse, RZ, P1 ;  /* 0x000000ff0300720c */ /* 0x040fe40000f84270 */
[----:B------:R-:W-:Y:S01]  /*5d20*/  ISETP.GT.AND P1, PT, R3, 0x8, P1 ;  /* 0x000000080300780c */ /* 0x000fe20000f24270 */
[----:B0-----:R-:W-:Y:S02]  /*5d30*/  @P3 IMAD.MOV.U32 R4, RZ, RZ, R8 ;  /* 0x000000ffff043224 */ /* 0x001fe400078e0008 */
[----:B------:R-:W-:-:S05]  /*5d40*/  @P3 IMAD.MOV.U32 R5, RZ, RZ, R9 ;  /* 0x000000ffff053224 */ /* 0x000fca00078e0009 */
[----:B------:R0:W-:Y:S02]  /*5d50*/  @P3 STG.E.U16 desc[UR38][R4.64+0xe0], R82 ;  /* 0x0000e05204003986 */ /* 0x0001e4000c101526 */
[----:B0-----:R-:W-:Y:S02]  /*5d60*/  @P2 IMAD.MOV.U32 R4, RZ, RZ, R8 ;  /* 0x000000ffff042224 */ /* 0x001fe400078e0008 */
[----:B------:R-:W-:-:S05]  /*5d70*/  @P2 IMAD.MOV.U32 R5, RZ, RZ, R9 ;  /* 0x000000ffff052224 */ /* 0x000fca00078e0009 */
[----:B------:R0:W-:Y:S02]  /*5d80*/  @P2 STG.E.U16 desc[UR38][R4.64+0xe2], R83 ;  /* 0x0000e25304002986 */ /* 0x0001e4000c101526 */
[----:B0-----:R-:W-:Y:S02]  /*5d90*/  @P4 IMAD.MOV.U32 R4, RZ, RZ, R6 ;  /* 0x000000ffff044224 */ /* 0x001fe400078e0006 */
[----:B------:R-:W-:-:S05]  /*5da0*/  @P4 IMAD.MOV.U32 R5, RZ, RZ, R7 ;  /* 0x000000ffff054224 */ /* 0x000fca00078e0007 */
[----:B------:R0:W-:Y:S04]  /*5db0*/  @P4 STG.E.U16 desc[UR38][R4.64+0xf0], R84 ;  /* 0x0000f05404004986 */ /* 0x0001e8000c101526 */
[----:B------:R1:W-:Y:S01]  /*5dc0*/  @P5 STG.E.U16 desc[UR38][R6.64+0xf2], R85 ;  /* 0x0000f25506005986 */ /* 0x0003e2000c101526 */
[----:B0-----:R-:W-:Y:S02]  /*5dd0*/  @P1 IMAD.MOV.U32 R4, RZ, RZ, R8 ;  /* 0x000000ffff041224 */ /* 0x001fe400078e0008 */
[----:B------:R-:W-:-:S05]  /*5de0*/  @P1 IMAD.MOV.U32 R5, RZ, RZ, R9 ;  /* 0x000000ffff051224 */ /* 0x000fca00078e0009 */
[----:B------:R1:W-:Y:S04]  /*5df0*/  @P1 STG.E.U16 desc[UR38][R4.64+0xf0], R86 ;  /* 0x0000f05604001986 */ /* 0x0003e8000c101526 */
[----:B------:R1:W-:Y:S02]  /*5e00*/  @P0 STG.E.U16 desc[UR38][R8.64+0xf2], R87 ;  /* 0x0000f25708000986 */ /* 0x0003e4000c101526 */
.L_x_154:
[----:B------:R-:W-:Y:S05]  /*5e10*/  BSYNC B0 ;  /* 0x0000000000007941 */ /* 0x000fea0003800000 */
.L_x_28:
[----:B------:R-:W-:Y:S01]  /*5e20*/  IADD3 R16, P0, R16, UR36, RZ ;  /* 0x0000002410107c10 */ /* 0x000fe2000ff1e0ff */
[----:B------:R-:W-:Y:S01]  /*5e30*/  ULDC.64 UR4, c[0x0][0x650] ;  /* 0x0001940000047ab9 */ /* 0x000fe20000000a00 */
[----:B------:R-:W-:Y:S01]  /*5e40*/  PRMT R3, RZ, 0x7610, R3 ;  /* 0x00007610ff037816 */ /* 0x000fe20000000003 */
[----:B------:R-:W-:Y:S01]  /*5e50*/  IMAD.MOV.U32 R100, RZ, RZ, -0x1 ;  /* 0xffffffffff647424 */ /* 0x000fe200078e00ff */
[----:B------:R-:W-:Y:S01]  /*5e60*/  IADD3.X R17, R17, UR42, RZ, P0, !PT ;  /* 0x0000002a11117c10 */ /* 0x000fe200087fe4ff */
[----:B------:R-:W-:Y:S01]  /*5e70*/  IMAD.MOV.U32 R99, RZ, RZ, -0x1 ;  /* 0xffffffffff637424 */ /* 0x000fe200078e00ff */
[----:B------:R-:W-:-:S04]  /*5e80*/  ISETP.GE.U32.AND P0, PT, R16, UR4, PT ;  /* 0x0000000410007c0c */ /* 0x000fc8000bf06070 */
[----:B------:R-:W-:-:S13]  /*5e90*/  ISETP.GE.U32.AND.EX P0, PT, R17, UR5, PT, P0 ;  /* 0x0000000511007c0c */ /* 0x000fda000bf06100 */
[----:B------:R-:W-:Y:S05]  /*5ea0*/  @P0 BRA `(.L_x_155) ;  /* 0x00000004004c0947 */ /* 0x000fea0003800000 */
[----:B------:R-:W0:Y:S01]  /*5eb0*/  LDC.64 R10, c[0x0][0x628] ;  /* 0x00018a00ff0a7b82 */ /* 0x000e220000000a00 */
[----:B---3--:R-:W3:Y:S01]  /*5ec0*/  S2R R12, SR_CTAID.X ;  /* 0x00000000000c7919 */ /* 0x008ee20000002500 */
[----:B-12-4-:R-:W-:Y:S02]  /*5ed0*/  IMAD.MOV.U32 R8, RZ, RZ, R16 ;  /* 0x000000ffff087224 */ /* 0x016fe400078e0010 */
[----:B------:R-:W-:Y:S01]  /*5ee0*/  IMAD.MOV.U32 R9, RZ, RZ, R17 ;  /* 0x000000ffff097224 */ /* 0x000fe200078e0011 */
[----:B------:R-:W1:Y:S03]  /*5ef0*/  S2R R20, SR_CTAID.Y ;  /* 0x0000000000147919 */ /* 0x000e660000002600 */
[----:B------:R-:W2:Y:S08]  /*5f00*/  LDC R0, c[0x0][0x630] ;  /* 0x00018c00ff007b82 */ /* 0x000eb00000000800 */
[----:B------:R-:W4:Y:S01]  /*5f10*/  LDC.64 R14, c[0x0][0x620] ;  /* 0x00018800ff0e7b82 */ /* 0x000f220000000a00 */
[----:B0-----:R-:W-:-:S04]  /*5f20*/  ISETP.NE.U32.AND P0, PT, R10, RZ, PT ;  /* 0x000000ff0a00720c */ /* 0x001fc80003f05070 */
[----:B------:R-:W-:-:S13]  /*5f30*/  ISETP.NE.AND.EX P0, PT, R11, RZ, PT, P0 ;  /* 0x000000ff0b00720c */ /* 0x000fda0003f05300 */
[----:B-1234-:R-:W-:Y:S05]  /*5f40*/  @!P0 BRA `(.L_x_156) ;  /* 0x0000000000288947 */ /* 0x01efea0003800000 */
        /* <DEDUP_REMOVED lines=10> */
.L_x_156:
[-CC-:B------:R-:W-:Y:S01]  /*5ff0*/  SHF.R.U64 R99, R8, R0.reuse, R9.reuse ;  /* 0x0000000008637219 */ /* 0x180fe20000001209 */
[----:B------:R-:W0:Y:S01]  /*6000*/  LDC.64 R26, c[0x0][0x640] ;  /* 0x00019000ff1a7b82 */ /* 0x000e220000000a00 */
[----:B------:R-:W-:Y:S01]  /*6010*/  SHF.R.U32.HI R0, RZ, R0, R9 ;  /* 0x00000000ff007219 */ /* 0x000fe20000011609 */
[----:B------:R-:W-:Y:S01]  /*6020*/  ULDC UR4, c[0x0][0x150] ;  /* 0x0000540000047ab9 */ /* 0x000fe20000000800 */
[----:B------:R-:W-:Y:S02]  /*6030*/  IADD3 R3, P0, RZ, -R99, RZ ;  /* 0x80000063ff037210 */ /* 0x000fe40007f1e0ff */
[----:B------:R-:W-:-:S03]  /*6040*/  I2FP.F32.U32 R7, R12 ;  /* 0x0000000c00077245 */ /* 0x000fc60000201000 */
[----:B------:R-:W1:Y:S01]  /*6050*/  LDC R6, c[0x0][0x618] ;  /* 0x00018600ff067b82 */ /* 0x000e620000000800 */
[----:B------:R-:W-:Y:S02]  /*6060*/  IMAD.X R5, RZ, RZ, ~R0, P0 ;  /* 0x000000ffff057224 */ /* 0x000fe400000e0e00 */
[----:B------:R-:W-:Y:S01]  /*6070*/  FMUL R7, R7, UR4 ;  /* 0x0000000407077c20 */ /* 0x000fe20008400000 */
[----:B------:R-:W-:Y:S01]  /*6080*/  ULDC UR4, c[0x0][0x154] ;  /* 0x0000550000047ab9 */ /* 0x000fe20000000800 */
[-C--:B------:R-:W-:Y:S02]  /*6090*/  IMAD R0, R5, R14.reuse, RZ ;  /* 0x0000000e05007224 */ /* 0x080fe400078e02ff */
[C---:B------:R-:W-:Y:S01]  /*60a0*/  IMAD.WIDE.U32 R4, R3.reuse, R14, R16 ;  /* 0x0000000e03047225 */ /* 0x040fe200078e0010 */
[----:B------:R-:W2:Y:S01]  /*60b0*/  LDC R8, c[0x0][0x608] ;  /* 0x00018200ff087b82 */ /* 0x000ea20000000800 */
[----:B------:R-:W3:Y:S02]  /*60c0*/  F2I.U32.TRUNC.NTZ R7, R7 ;  /* 0x0000000700077305 */ /* 0x000ee4000020f000 */
[----:B------:R-:W-:Y:S01]  /*60d0*/  IMAD R3, R3, R15, R0 ;  /* 0x0000000f03037224 */ /* 0x000fe200078e0200 */
[----:B------:R-:W-:-:S03]  /*60e0*/  I2FP.F32.U32 R0, R20 ;  /* 0x0000001400007245 */ /* 0x000fc60000201000 */
[----:B------:R-:W-:Y:S01]  /*60f0*/  IMAD.IADD R3, R5, 0x1, R3 ;  /* 0x0000000105037824 */ /* 0x000fe200078e0203 */
[----:B------:R-:W4:Y:S01]  /*6100*/  LDC R11, c[0x0][0x658] ;  /* 0x00019600ff0b7b82 */ /* 0x000f220000000800 */
[----:B0-----:R-:W-:-:S04]  /*6110*/  ISETP.NE.U32.AND P0, PT, R26, RZ, PT ;  /* 0x000000ff1a00720c */ /* 0x001fc80003f05070 */
[----:B------:R-:W-:-:S03]  /*6120*/  ISETP.NE.AND.EX P0, PT, R27, RZ, PT, P0 ;  /* 0x000000ff1b00720c */ /* 0x000fc60003f05300 */
[----:B------:R-:W0:Y:S01]  /*6130*/  LDC R9, c[0x0][0x144] ;  /* 0x00005100ff097b82 */ /* 0x000e220000000800 */
[-C--:B-1----:R-:W-:Y:S01]  /*6140*/  SHF.R.U64 R10, R4, R6.reuse, R3 ;  /* 0x00000006040a7219 */ /* 0x082fe20000001203 */
[----:B---3--:R-:W-:Y:S01]  /*6150*/  IMAD.MOV R7, RZ, RZ, -R7 ;  /* 0x000000ffff077224 */ /* 0x008fe200078e0a07 */
[----:B------:R-:W-:Y:S01]  /*6160*/  SHF.R.U32.HI R3, RZ, R6, R3 ;  /* 0x00000006ff037219 */ /* 0x000fe20000011603 */
[----:B------:R-:W-:-:S04]  /*6170*/  FMUL R6, R0, UR4 ;  /* 0x0000000400067c20 */ /* 0x000fc80008400000 */
[----:B------:R-:W1:Y:S01]  /*6180*/  LDC R21, c[0x0][0x148] ;  /* 0x00005200ff157b82 */ /* 0x000e620000000800 */
[----:B------:R3:W0:Y:S01]  /*6190*/  F2I.U32.TRUNC.NTZ R14, R6 ;  /* 0x00000006000e7305 */ /* 0x000622000020f000 */
[-CC-:B--2---:R-:W-:Y:S02]  /*61a0*/  SHF.R.U64 R13, R10, R8.reuse, R3.reuse ;  /* 0x000000080a0d7219 */ /* 0x184fe40000001203 */
[----:B------:R-:W-:-:S04]  /*61b0*/  SHF.R.U32.HI R0, RZ, R8, R3 ;  /* 0x00000008ff007219 */ /* 0x000fc80000011603 */
[----:B-----5:R-:W2:Y:S01]  /*61c0*/  LDC R24, c[0x0][0x648] ;  /* 0x00019200ff187b82 */ /* 0x020ea20000000800 */
[-CC-:B----4-:R-:W-:Y:S02]  /*61d0*/  SHF.R.U64 R15, R13, R11.reuse, R0.reuse ;  /* 0x0000000b0d0f7219 */ /* 0x190fe40000001200 */
[----:B------:R-:W-:-:S03]  /*61e0*/  SHF.R.U32.HI R5, RZ, R11, R0 ;  /* 0x0000000bff057219 */ /* 0x000fc60000011600 */
[----:B------:R-:W-:Y:S02]  /*61f0*/  IMAD.MOV.U32 R4, RZ, RZ, R15 ;  /* 0x000000ffff047224 */ /* 0x000fe400078e000f */
[----:B------:R-:W4:Y:S01]  /*6200*/  LDC R28, c[0x0][0x638] ;  /* 0x00018e00ff1c7b82 */ /* 0x000f220000000800 */
[----:B0-----:R-:W-:-:S07]  /*6210*/  IMAD R25, R9, R7, R12 ;  /* 0x0000000709197224 */ /* 0x001fce00078e020c */
[----:B------:R-:W0:Y:S08]  /*6220*/  LDC R29, c[0x0][0x610] ;  /* 0x00018400ff1d7b82 */ /* 0x000e300000000800 */
[----:B------:R-:W0:Y:S01]  /*6230*/  LDC R30, c[0x0][0x600] ;  /* 0x00018000ff1e7b82 */ /* 0x000e220000000800 */
[----:B-123--:R-:W-:Y:S05]  /*6240*/  @!P0 BRA `(.L_x_157) ;  /* 0x0000000000288947 */ /* 0x00efea0003800000 */
        /* <DEDUP_REMOVED lines=10> */
.L_x_157:
[----:B------:R-:W-:Y:S01]  /*62f0*/  ISETP.NE.AND P0, PT, R2, 0x1, PT ;  /* 0x000000010200780c */ /* 0x000fe20003f05270 */
[----:B------:R-:W-:Y:S01]  /*6300*/  IMAD.MOV R14, RZ, RZ, -R14 ;  /* 0x000000ffff0e7224 */ /* 0x000fe200078e0a0e */
[----:B------:R-:W-:Y:S02]  /*6310*/  SHF.R.U64 R0, R4, R24, R5 ;  /* 0x0000001804007219 */ /* 0x000fe40000001205 */
[----:B------:R-:W-:Y:S02]  /*6320*/  LOP3.LUT R3, R13, R96, RZ, 0xc0, !PT ;  /* 0x000000600d037212 */ /* 0x000fe400078ec0ff */
[----:B------:R-:W-:Y:S01]  /*6330*/  LOP3.LUT R10, R10, R95, RZ, 0xc0, !PT ;  /* 0x0000005f0a0a7212 */ /* 0x000fe200078ec0ff */
[----:B------:R-:W-:Y:S02]  /*6340*/  IMAD.MOV R4, RZ, RZ, -R0 ;  /* 0x000000ffff047224 */ /* 0x000fe400078e0a00 */
[----:B------:R-:W-:Y:S02]  /*6350*/  IMAD R0, R90, R0, R3 ;  /* 0x000000005a007224 */ /* 0x000fe400078e0203 */
[----:B----4-:R-:W-:-:S02]  /*6360*/  IMAD R3, R4, R28, R15 ;  /* 0x0000001c04037224 */ /* 0x010fc400078e020f */
[----:B------:R-:W-:Y:S02]  /*6370*/  @P0 IMAD R25, R21, R14, R20 ;  /* 0x0000000e15190224 */ /* 0x000fe400078e0214 */
[----:B0-----:R-:W-:Y:S02]  /*6380*/  IMAD R5, R3, R30, R10 ;  /* 0x0000001e03057224 */ /* 0x001fe400078e020a */
[----:B------:R-:W-:Y:S02]  /*6390*/  IMAD R0, R0, R29, R25 ;  /* 0x0000001d00007224 */ /* 0x000fe400078e0219 */
[----:B------:R-:W-:-:S03]  /*63a0*/  IMAD.MOV.U32 R4, RZ, RZ, 0x1 ;  /* 0x00000001ff047424 */ /* 0x000fc600078e00ff */
[----:B------:R-:W-:Y:S02]  /*63b0*/  SEL R100, R5, R0, !P0 ;  /* 0x0000000005647207 */ /* 0x000fe40004000000 */
[----:B------:R-:W-:Y:S02]  /*63c0*/  PRMT R3, R4, 0x7610, R3 ;  /* 0x0000761004037816 */ /* 0x000fe40000000003 */
[----:B------:R-:W-:-:S07]  /*63d0*/  SEL R0, R0, R5, !P0 ;  /* 0x0000000500007207 */ /* 0x000fce0004000000 */
.L_x_155:
[----:B------:R-:W-:Y:S01]  /*63e0*/  UIADD3 UR41, UR43, UR41, URZ ;  /* 0x000000292b297290 */ /* 0x000fe2000fffe03f */
[----:B------:R-:W-:Y:S01]  /*63f0*/  LOP3.LUT P0, RZ, R3, 0xff, RZ, 0xc0, !PT ;  /* 0x000000ff03ff7812 */ /* 0x000fe2000780c0ff */
[----:B------:R-:W-:Y:S02]  /*6400*/  IMAD.MOV.U32 R101, RZ, RZ, R0 ;  /* 0x000000ffff657224 */ /* 0x000fe400078e0000 */
[----:B------:R-:W-:Y:S02]  /*6410*/  USHF.R.U32.HI UR4, URZ, 0x2, UR41 ;  /* 0x000000023f047899 */ /* 0x000fe40008011629 */
[----:B------:R-:W-:Y:S02]  /*6420*/  UISETP.GT.U32.AND UP1, UPT, UR41, 0x3, UPT ;  /* 0x000000032900788c */ /* 0x000fe4000bf24070 */
[----:B------:R-:W-:Y:S02]  /*6430*/  ULOP3.LUT UR4, UR4, 0x1, URZ, 0xc0, !UPT ;  /* 0x0000000104047892 */ /* 0x000fe4000f8ec03f */
[----:B------:R-:W-:-:S02]  /*6440*/  UISETP.LT.U32.AND UP1, UPT, UR43, 0x4, UP1 ;  /* 0x000000042b00788c */ /* 0x000fc40008f21070 */
[----:B------:R-:W-:Y:S02]  /*6450*/  UISETP.NE.U32.AND UP0, UPT, UR4, 0x1, UPT ;  /* 0x000000010400788c */ /* 0x000fe4000bf05070 */
[----:B------:R-:W-:Y:S02]  /*6460*/  USEL UR5, URZ, 0x1, !UP1 ;  /* 0x000000013f057887 */ /* 0x000fe4000c800000 */
[----:B------:R-:W-:Y:S02]  /*6470*/  UISETP.GT.U32.AND UP0, UPT, UR43, 0x3, !UP0 ;  /* 0x000000032b00788c */ /* 0x000fe4000c704070 */
[----:B------:R-:W-:Y:S02]  /*6480*/  ULOP3.LUT UR41, UR41, 0x3, URZ, 0xc0, !UPT ;  /* 0x0000000329297892 */ /* 0x000fe4000f8ec03f */
[----:B------:R-:W-:-:S04]  /*6490*/  USEL UR4, URZ, 0x1, !UP0 ;  /* 0x000000013f047887 */ /* 0x000fc8000c000000 */
[----:B------:R-:W-:Y:S01]  /*64a0*/  ULOP3.LUT UR40, UR4, UR40, UR5, 0x96, !UPT ;  /* 0x0000002804287292 */ /* 0x000fe2000f8e9605 */
[----:B------:R-:W-:Y:S11]  /*64b0*/  @P0 BRA `(.L_x_158) ;  /* 0xffffffac00400947 */ /* 0x000ff6000383ffff */
[----:B------:R-:W-:Y:S05]  /*64c0*/  EXIT ;  /* 0x000000000000794d */ /* 0x000fea0003800000 */
.L_x_3:
        /* <DEDUP_REMOVED lines=26> */
.L_x_160:
[--C-:B------:R-:W-:Y:S01]  /*6670*/  SHF.R.U64 R14, R12, R20, R13.reuse ;  /* 0x000000140c0e7219 */ /* 0x100fe2000000120d */
[----:B------:R-:W0:Y:S01]  /*6680*/  LDC R24, c[0x0][0x618] ;  /* 0x00018600ff187b82 */ /* 0x000e220000000800 */
[----:B------:R-:W-:Y:S01]  /*6690*/  I2FP.F32.U32 R8, R6 ;  /* 0x0000000600087245 */ /* 0x000fe20000201000 */
[----:B------:R-:W-:Y:S01]  /*66a0*/  ULDC UR4, c[0x0][0x150] ;  /* 0x0000540000047ab9 */ /* 0x000fe20000000800 */
[----:B------:R-:W-:Y:S02]  /*66b0*/  SHF.R.U32.HI R7, RZ, R20, R13 ;  /* 0x00000014ff077219 */ /* 0x000fe4000001160d */
[----:B------:R-:W-:Y:S01]  /*66c0*/  IADD3 R11, P0, RZ, -R14, RZ ;  /* 0x8000000eff0b7210 */ /* 0x000fe20007f1e0ff */
[----:B------:R-:W-:Y:S01]  /*66d0*/  FMUL R13, R8, UR4 ;  /* 0x00000004080d7c20 */ /* 0x000fe20008400000 */
[----:B------:R-:W-:Y:S01]  /*66e0*/  ULDC UR4, c[0x0][0x154] ;  /* 0x0000550000047ab9 */ /* 0x000fe20000000800 */
[----:B------:R-:W1:Y:S02]  /*66f0*/  LDC.64 R26, c[0x0][0x640] ;  /* 0x00019000ff1a7b82 */ /* 0x000e640000000a00 */
[----:B------:R-:W-:-:S02]  /*6700*/  IMAD.X R7, RZ, RZ, ~R7, P0 ;  /* 0x000000ffff077224 */ /* 0x000fc400000e0e07 */
[----:B------:R-:W2:Y:S01]  /*6710*/  F2I.U32.TRUNC.NTZ R13, R13 ;  /* 0x0000000d000d7305 */ /* 0x000ea2000020f000 */
[----:B------:R-:W-:-:S03]  /*6720*/  IMAD.WIDE.U32 R8, R11, R22, R16 ;  /* 0x000000160b087225 */ /* 0x000fc600078e0010 */
[----:B------:R-:W3:Y:S01]  /*6730*/  LDC R15, c[0x0][0x144] ;  /* 0x00005100ff0f7b82 */ /* 0x000ee20000000800 */
[----:B------:R-:W-:-:S04]  /*6740*/  IMAD R10, R7, R22, RZ ;  /* 0x00000016070a7224 */ /* 0x000fc800078e02ff */
[----:B------:R-:W-:Y:S02]  /*6750*/  IMAD R7, R11, R23, R10 ;  /* 0x000000170b077224 */ /* 0x000fe400078e020a */
[----:B------:R-:W-:Y:S01]  /*6760*/  IMAD.MOV.U32 R10, RZ, RZ, -0x1 ;  /* 0xffffffffff0a7424 */ /* 0x000fe200078e00ff */
[----:B------:R-:W4:Y:S01]  /*6770*/  LDC R20, c[0x0][0x608] ;  /* 0x00018200ff147b82 */ /* 0x000f220000000800 */
[----:B------:R-:W-:Y:S01]  /*6780*/  IMAD.IADD R7, R9, 0x1, R7 ;  /* 0x0000000109077824 */ /* 0x000fe200078e0207 */
[----:B------:R-:W-:-:S04]  /*6790*/  I2FP.F32.U32 R9, R3 ;  /* 0x0000000300097245 */ /* 0x000fc80000201000 */
[-C--:B0-----:R-:W-:Y:S01]  /*67a0*/  SHF.R.U64 R12, R8, R24.reuse, R7 ;  /* 0x00000018080c7219 */ /* 0x081fe20000001207 */
[----:B--2---:R-:W-:Y:S01]  /*67b0*/  IMAD.MOV R8, RZ, RZ, -R13 ;  /* 0x000000ffff087224 */ /* 0x004fe200078e0a0d */
[----:B------:R-:W0:Y:S01]  /*67c0*/  LDC R11, c[0x0][0x658] ;  /* 0x00019600ff0b7b82 */ /* 0x000e220000000800 */
[----:B-1----:R-:W-:Y:S01]  /*67d0*/  ISETP.NE.U32.AND P0, PT, R26, RZ, PT ;  /* 0x000000ff1a00720c */ /* 0x002fe20003f05070 */
[----:B------:R-:W-:Y:S01]  /*67e0*/  FMUL R9, R9, UR4 ;  /* 0x0000000409097c20 */ /* 0x000fe20008400000 */
[----:B------:R-:W-:Y:S02]  /*67f0*/  SHF.R.U32.HI R7, RZ, R24, R7 ;  /* 0x00000018ff077219 */ /* 0x000fe40000011607 */
[----:B------:R-:W-:-:S03]  /*6800*/  ISETP.NE.AND.EX P0, PT, R27, RZ, PT, P0 ;  /* 0x000000ff1b00720c */ /* 0x000fc60003f05300 */
[----:B------:R-:W1:Y:S01]  /*6810*/  LDC R22, c[0x0][0x148] ;  /* 0x00005200ff167b82 */ /* 0x000e620000000800 */
[----:B---3--:R-:W-:Y:S02]  /*6820*/  IMAD R23, R15, R8, R6 ;  /* 0x000000080f177224 */ /* 0x008fe400078e0206 */
[----:B------:R-:W-:-:S05]  /*6830*/  IMAD.MOV.U32 R8, RZ, RZ, 0x1 ;  /* 0x00000001ff087424 */ /* 0x000fca00078e00ff */
[----:B------:R-:W2:Y:S01]  /*6840*/  LDC R21, c[0x0][0x600] ;  /* 0x00018000ff157b82 */ /* 0x000ea20000000800 */
[-CC-:B----4-:R-:W-:Y:S02]  /*6850*/  SHF.R.U64 R15, R12, R20.reuse, R7.reuse ;  /* 0x000000140c0f7219 */ /* 0x190fe40000001207 */
[----:B------:R-:W-:Y:S02]  /*6860*/  SHF.R.U32.HI R6, RZ, R20, R7 ;  /* 0x00000014ff067219 */ /* 0x000fe40000011607 */
[----:B------:R3:W4:Y:S03]  /*6870*/  F2I.U32.TRUNC.NTZ R20, R9 ;  /* 0x0000000900147305 */ /* 0x000726000020f000 */
[----:B------:R-:W1:Y:S01]  /*6880*/  LDC R25, c[0x0][0x648] ;  /* 0x00019200ff197b82 */ /* 0x000e620000000800 */
[-C--:B0-----:R-:W-:Y:S02]  /*6890*/  SHF.R.U64 R19, R15, R11.reuse, R6 ;  /* 0x0000000b0f137219 */ /* 0x081fe40000001206 */
[----:B------:R-:W-:-:S02]  /*68a0*/  SHF.L.U32 R10, R10, R11, RZ ;  /* 0x0000000b0a0a7219 */ /* 0x000fc400000006ff */
[-C--:B------:R-:W-:Y:S01]  /*68b0*/  SHF.R.U32.HI R7, RZ, R11.reuse, R6 ;  /* 0x0000000bff077219 */ /* 0x080fe20000011606 */
[----:B------:R-:W-:Y:S01]  /*68c0*/  IMAD.MOV.U32 R6, RZ, RZ, R19 ;  /* 0x000000ffff067224 */ /* 0x000fe200078e0013 */
[----:B------:R-:W-:Y:S01]  /*68d0*/  SHF.L.U32 R24, R8, R11, RZ ;  /* 0x0000000b08187219 */ /* 0x000fe200000006ff */
[----:B------:R-:W0:Y:S01]  /*68e0*/  LDC R28, c[0x0][0x638] ;  /* 0x00018e00ff1c7b82 */ /* 0x000e220000000800 */
[----:B------:R-:W-:-:S07]  /*68f0*/  LOP3.LUT R30, RZ, R10, RZ, 0x33, !PT ;  /* 0x0000000aff1e7212 */ /* 0x000fce00078e33ff */
[----:B------:R-:W0:Y:S01]  /*6900*/  LDC R29, c[0x0][0x610] ;  /* 0x00018400ff1d7b82 */ /* 0x000e220000000800 */
[----:B---34-:R-:W-:Y:S05]  /*6910*/  @!P0 BRA `(.L_x_161) ;  /* 0x0000000000288947 */ /* 0x018fea0003800000 */
[----:B------:R-:W3:Y:S02]  /*6920*/  LDC R6, c[0x0][0x64c] ;  /* 0x00019300ff067b82 */ /* 0x000ee40000000800 */
[----:B---3--:R-:W-:-:S05]  /*6930*/  IADD3 R11, P0, R19, R6, RZ ;  /* 0x00000006130b7210 */ /* 0x008fca0007f1e0ff */
        /* <DEDUP_REMOVED lines=8> */
.L_x_161:
[----:B------:R-:W-:Y:S01]  /*69c0*/  ISETP.NE.AND P0, PT, R2, 0x1, PT ;  /* 0x000000010200780c */ /* 0x000fe20003f05270 */
[----:B--2---:R-:W-:Y:S01]  /*69d0*/  VIADD R9, R21, 0xffffffff ;  /* 0xffffffff15097836 */ /* 0x004fe20000000000 */
[----:B-1----:R-:W-:Y:S01]  /*69e0*/  SHF.R.U64 R7, R6, R25, R7 ;  /* 0x0000001906077219 */ /* 0x002fe20000001207 */
[----:B------:R-:W-:Y:S01]  /*69f0*/  IMAD.MOV R20, RZ, RZ, -R20 ;  /* 0x000000ffff147224 */ /* 0x000fe200078e0a14 */
[----:B------:R-:W-:Y:S02]  /*6a00*/  LOP3.LUT R6, R15, R30, RZ, 0xc0, !PT ;  /* 0x0000001e0f067212 */ /* 0x000fe400078ec0ff */
[----:B------:R-:W-:Y:S01]  /*6a10*/  LOP3.LUT R12, R12, R9, RZ, 0xc0, !PT ;  /* 0x000000090c0c7212 */ /* 0x000fe200078ec0ff */
[----:B------:R-:W-:Y:S02]  /*6a20*/  IMAD.MOV R8, RZ, RZ, -R7 ;  /* 0x000000ffff087224 */ /* 0x000fe400078e0a07 */
[----:B------:R-:W-:Y:S02]  /*6a30*/  IMAD R6, R24, R7, R6 ;  /* 0x0000000718067224 */ /* 0x000fe400078e0206 */
[----:B------:R-:W-:-:S02]  /*6a40*/  IMAD.MOV.U32 R9, RZ, RZ, 0x1 ;  /* 0x00000001ff097424 */ /* 0x000fc400078e00ff */
[----:B------:R-:W-:Y:S02]  /*6a50*/  @P0 IMAD R23, R22, R20, R3 ;  /* 0x0000001416170224 */ /* 0x000fe400078e0203 */
[----:B0-----:R-:W-:Y:S02]  /*6a60*/  IMAD R3, R8, R28, R19 ;  /* 0x0000001c08037224 */ /* 0x001fe400078e0213 */
[----:B------:R-:W-:Y:S02]  /*6a70*/  IMAD R13, R6, R29, R23 ;  /* 0x0000001d060d7224 */ /* 0x000fe400078e0217 */
[----:B------:R-:W-:Y:S02]  /*6a80*/  IMAD R6, R3, R21, R12 ;  /* 0x0000001503067224 */ /* 0x000fe400078e020c */
[----:B------:R-:W-:-:S03]  /*6a90*/  IMAD.MOV.U32 R8, RZ, RZ, R14 ;  /* 0x000000ffff087224 */ /* 0x000fc600078e000e */
[----:B------:R-:W-:Y:S02]  /*6aa0*/  SEL R20, R6, R13, !P0 ;  /* 0x0000000d06147207 */ /* 0x000fe40004000000 */
[----:B------:R-:W-:-:S07]  /*6ab0*/  SEL R13, R13, R6, !P0 ;  /* 0x000000060d0d7207 */ /* 0x000fce0004000000 */
.L_x_159:
[----:B------:R-:W-:-:S08]  /*6ac0*/  NOP ;  /* 0x0000000000007918 */ /* 0x000fd00000000000 */
[----:B------:R-:W0:-:S00]  /*6ad0*/  USETMAXREG.DEALLOC.CTAPOOL 0x28 ;  /* 0x00000028000079c8 */ /* 0x000e0000080e0500 */
[----:B0-----:R-:W-:-:S13]  /*6ae0*/  ISETP.NE.AND P0, PT, R0, RZ, PT ;  /* 0x000000ff0000720c */ /* 0x001fda0003f05270 */
[----:B------:R-:W-:Y:S05]  /*6af0*/  @P0 EXIT ;  /* 0x000000000000094d */ /* 0x000fea0003800000 */
[----:B------:R-:W-:Y:S01]  /*6b00*/  LOP3.LUT P0, RZ, R9, 0xff, RZ, 0xc0, !PT ;  /* 0x000000ff09ff7812 */ /* 0x000fe2000780c0ff */
[----:B------:R-:W-:Y:S02]  /*6b10*/  IMAD.MOV.U32 R0, RZ, RZ, 0x1 ;  /* 0x00000001ff007424 */ /* 0x000fe400078e00ff */
[----:B------:R-:W-:-:S10]  /*6b20*/  IMAD.MOV.U32 R3, RZ, RZ, RZ ;  /* 0x000000ffff037224 */ /* 0x000fd400078e00ff */
[----:B------:R-:W-:Y:S05]  /*6b30*/  @!P0 BRA `(.L_x_162) ;  /* 0x0000000c00348947 */ /* 0x000fea0003800000 */
[----:B------:R-:W0:Y:S01]  /*6b40*/  LDC R0, c[0x0][0x28c] ;  /* 0x0000a300ff007b82 */ /* 0x000e220000000800 */
[----:B------:R-:W-:Y:S01]  /*6b50*/  LOP3.LUT P0, RZ, R4, 0x1f, RZ, 0xc0, !PT ;  /* 0x0000001f04ff7812 */ /* 0x000fe2000780c0ff */
[----:B------:R-:W-:Y:S01]  /*6b60*/  ULDC UR5, c[0x0][0x658] ;  /* 0x0001960000057ab9 */ /* 0x000fe20000000800 */
[----:B------:R-:W-:Y:S01]  /*6b70*/  UMOV UR6, 0xffffffff ;  /* 0xffffffff00067882 */ /* 0x000fe20000000000 */
[----:B------:R-:W-:Y:S01]  /*6b80*/  BSSY B0, `(.L_x_162) ;  /* 0x00000c8000007945 */ /* 0x000fe20003800000 */
[----:B------:R-:W-:Y:S01]  /*6b90*/  USHF.L.U32 UR6, UR6, UR5, URZ ;  /* 0x0000000506067299 */ /* 0x000fe2000800063f */
[C---:B------:R-:W-:Y:S01]  /*6ba0*/  ISETP.NE.AND P2, PT, R5.reuse, RZ, PT ;  /* 0x000000ff0500720c */ /* 0x040fe20003f45270 */
[----:B------:R-:W-:Y:S01]  /*6bb0*/  IMAD.MOV.U32 R11, RZ, RZ, 0x1 ;  /* 0x00000001ff0b7424 */ /* 0x000fe200078e00ff */
[----:B------:R-:W-:Y:S01]  /*6bc0*/  ISETP.NE.OR P0, PT, R5, RZ, !P0 ;  /* 0x000000ff0500720c */ /* 0x000fe20004705670 */
[----:B------:R-:W-:Y:S01]  /*6bd0*/  ULDC UR4, c[0x0][0x600] ;  /* 0x0001800000047ab9 */ /* 0x000fe20000000800 */
[----:B------:R-:W-:Y:S01]  /*6be0*/  LOP3.LUT R19, R18, 0x2, RZ, 0xfc, !PT ;  /* 0x0000000212137812 */ /* 0x000fe200078efcff */
[----:B------:R-:W-:Y:S01]  /*6bf0*/  UMOV UR7, 0x1 ;  /* 0x0000000100077882 */ /* 0x000fe20000000000 */
[----:B------:R-:W-:-:S02]  /*6c00*/  UIADD3 UR13, UR4, -0x1, URZ ;  /* 0xffffffff040d7890 */ /* 0x000fc4000fffe03f */
[----:B------:R-:W-:Y:S02]  /*6c10*/  USHF.L.U32 UR15, UR7, UR5, URZ ;  /* 0x00000005070f7299 */ /* 0x000fe4000800063f */
[----:B------:R-:W-:Y:S01]  /*6c20*/  ULOP3.LUT UR14, URZ, UR6, URZ, 0x33, !UPT ;  /* 0x000000063f0e7292 */ /* 0x000fe2000f8e333f */
[----:B------:R-:W-:Y:S01]  /*6c30*/  ULDC.64 UR22, c[0x0][0x198] ;  /* 0x0000660000167ab9 */ /* 0x000fe20000000a00 */
[----:B0-----:R-:W-:-:S05]  /*6c40*/  VIADD R0, R0, 0x3f ;  /* 0x0000003f00007836 */ /* 0x001fca0000000000 */
[----:B------:R-:W-:-:S04]  /*6c50*/  SHF.R.S32.HI R3, RZ, 0x1f, R0 ;  /* 0x0000001fff037819 */ /* 0x000fc80000011400 */
[----:B------:R-:W-:Y:S01]  /*6c60*/  LEA.HI R3, R3, R0, RZ, 0x6 ;  /* 0x0000000003037211 */ /* 0x000fe200078f30ff */
[----:B------:R-:W-:-:S03]  /*6c70*/  IMAD.MOV.U32 R0, RZ, RZ, 0x1 ;  /* 0x00000001ff007424 */ /* 0x000fc600078e00ff */
[----:B------:R-:W-:Y:S01]  /*6c80*/  SHF.R.S32.HI R12, RZ, 0x6, R3 ;  /* 0x00000006ff0c7819 */ /* 0x000fe20000011403 */
[----:B------:R-:W-:-:S04]  /*6c90*/  IMAD.MOV.U32 R3, RZ, RZ, RZ ;  /* 0x000000ffff037224 */ /* 0x000fc800078e00ff */
[----:B------:R-:W-:-:S07]  /*6ca0*/  VIADD R10, R12, 0x1 ;  /* 0x000000010c0a7836 */ /* 0x000fce0000000000 */
.L_x_174:
[----:B------:R-:W-:-:S03]  /*6cb0*/  UMOV UR4, 0xffffffff ;  /* 0xffffffff00047882 */ /* 0x000fc60000000000 */
[----:B------:R-:W-:Y:S05]  /*6cc0*/  BRA.DIV UR4, `(.L_x_163) ;  /* 0x0000000e04bc7947 */ /* 0x000fea000b800000 */
[----:B------:R-:W-:-:S13]  /*6cd0*/  ELECT P6, URZ, PT ;  /* 0x00000000003f782f */ /* 0x000fda00038c0000 */
.L_x_185:
[----:B------:R-:W-:Y:S04]  /*6ce0*/  BSSY B1, `(.L_x_164) ;  /* 0x000003e000017945 */ /* 0x000fe80003800000 */
[----:B------:R-:W-:Y:S05]  /*6cf0*/  @!P6 BRA `(.L_x_165) ;  /* 0x0000000000f0e947 */ /* 0x000fea0003800000 */
[----:B------:R-:W0:Y:S02]  /*6d00*/  LDC R4, c[0x0][0x28c] ;  /* 0x0000a300ff047b82 */ /* 0x000e240000000800 */
[----:B0-----:R-:W-:-:S13]  /*6d10*/  ISETP.GE.AND P1, PT, R4, 0x1, PT ;  /* 0x000000010400780c */ /* 0x001fda0003f26270 */
[----:B------:R-:W-:Y:S05]  /*6d20*/  @!P1 BRA `(.L_x_165) ;  /* 0x0000000000e49947 */ /* 0x000fea0003800000 */
[----:B------:R-:W-:Y:S02]  /*6d30*/  IMAD.SHL.U32 R13, R13, 0x80, RZ ;  /* 0x000000800d0d7824 */ /* 0x000fe400078e00ff */
[----:B------:R-:W-:Y:S02]  /*6d40*/  IMAD.SHL.U32 R20, R20, 0x80, RZ ;  /* 0x0000008014147824 */ /* 0x000fe400078e00ff */
[----:B------:R-:W-:Y:S02]  /*6d50*/  IMAD.MOV.U32 R21, RZ, RZ, RZ ;  /* 0x000000ffff157224 */ /* 0x000fe400078e00ff */
[----:B------:R-:W-:Y:S02]  /*6d60*/  IMAD.MOV.U32 R4, RZ, RZ, R10 ;  /* 0x000000ffff047224 */ /* 0x000fe400078e000a */
[----:B------:R-:W-:Y:S02]  /*6d70*/  IMAD.MOV.U32 R5, RZ, RZ, R0 ;  /* 0x000000ffff057224 */ /* 0x000fe400078e0000 */
[----:B------:R-:W-:-:S02]  /*6d80*/  IMAD.MOV.U32 R6, RZ, RZ, R3 ;  /* 0x000000ffff067224 */ /* 0x000fc400078e0003 */
[----:B------:R-:W-:-:S07]  /*6d90*/  VIADD R22, R13, 0x40 ;  /* 0x000000400d167836 */ /* 0x000fce0000000000 */
.L_x_169:
[----:B------:R-:W0:Y:S01]  /*6da0*/  S2R R14, SR_CgaCtaId ;  /* 0x00000000000e7919 */ /* 0x000e220000008800 */
[----:B------:R-:W-:Y:S01]  /*6db0*/  MOV R7, 0x400 ;  /* 0x0000040000077802 */ /* 0x000fe20000000f00 */
[----:B------:R-:W1:Y:S03]  /*6dc0*/  @!P2 LDC R9, c[0x0][0x500] ;  /* 0x00014000ff09ab82 */ /* 0x000e660000000800 */
[----:B0-----:R-:W-:Y:S02]  /*6dd0*/  LEA R15, R14, R7, 0x18 ;  /* 0x000000070e0f7211 */ /* 0x001fe400078ec0ff */
[----:B------:R-:W-:-:S03]  /*6de0*/  SHF.L.U32 R7, R5, 0x1f, RZ ;  /* 0x0000001f05077819 */ /* 0x000fc600000006ff */
[----:B------:R-:W-:-:S04]  /*6df0*/  IMAD R14, R6, 0x8, R15 ;  /* 0x00000008060e7824 */ /* 0x000fc800078e020f */
[----:B------:R-:W0:Y:S02]  /*6e00*/  SYNCS.PHASECHK.TRANS64.TRYWAIT P1, [R14+URZ+0x20], R7 ;  /* 0x000020070e0075a7 */ /* 0x000e24000802017f */
[----:B01----:R-:W-:Y:S05]  /*6e10*/  @!P1 BRA `(.L_x_166) ;  /* 0x0000000c00889947 */ /* 0x003fea0003800000 */
.L_x_186:
[----:B0-----:R-:W-:Y:S01]  /*6e20*/  PRMT R7, R19, 0x9910, RZ ;  /* 0x0000991013077816 */ /* 0x001fe200000000ff */
[----:B------:R0:W-:Y:S03]  /*6e30*/  @!P2 SYNCS.ARRIVE.TRANS64 RZ, [R14+URZ], R9 ;  /* 0x000000090effa9a7 */ /* 0x0001e6000800003f */
[----:B------:R-:W-:-:S13]  /*6e40*/  ISETP.NE.AND P1, PT, R7, 0x2, PT ;  /* 0x000000020700780c */ /* 0x000fda0003f25270 */
[----:B0-----:R-:W-:Y:S05]  /*6e50*/  @P1 BRA `(.L_x_167) ;  /* 0x0000000000041947 */ /* 0x001fea0003800000 */
[----:B------:R-:W-:Y:S01]  /*6e60*/  BPT.TRAP 0x1 ;  /* 0x000000040000795c */ /* 0x000fe20000300000 */
.L_x_167:
[----:B------:R-:W-:Y:S05]  /*6e70*/  @P0 BRA `(.L_x_168) ;  /* 0x0000000000040947 */ /* 0x000fea0003800000 */
[----:B------:R-:W-:Y:S01]  /*6e80*/  BPT.TRAP 0x1 ;  /* 0x000000040000795c */ /* 0x000fe20000300000 */
.L_x_168:
[----:B------:R-:W-:Y:S01]  /*6e90*/  IMAD R15, R6, 0x4000, R15 ;  /* 0x00004000060f7824 */ /* 0x000fe200078e020f */
[----:B------:R-:W-:Y:S01]  /*6ea0*/  R2UR UR25, R14 ;  /* 0x000000000e1972ca */ /* 0x000fe200000e0000 */
[----:B------:R-:W-:Y:S01]  /*6eb0*/  VIADD R4, R4, 0xffffffff ;  /* 0xffffffff04047836 */ /* 0x000fe20000000000 */
[----:B------:R-:W-:Y:S01]  /*6ec0*/  R2UR UR27, R21 ;  /* 0x00000000151b72ca */ /* 0x000fe200000e0000 */
[----:B------:R-:W-:Y:S01]  /*6ed0*/  UIADD3 UR4, UP0, UR22, 0xf0, URZ ;  /* 0x000000f016047890 */ /* 0x000fe2000ff1e03f */
[----:B------:R-:W-:Y:S01]  /*6ee0*/  R2UR UR8, R15 ;  /* 0x000000000f0872ca */ /* 0x000fe200000e0000 */
[----:B------:R-:W-:Y:S01]  /*6ef0*/  UIADD3 UR30, UP1, UR22, 0x1f0, URZ ;  /* 0x000001f0161e7890 */ /* 0x000fe2000ff3e03f */
[----:B------:R-:W-:Y:S01]  /*6f00*/  R2UR UR28, R8 ;  /* 0x00000000081c72ca */ /* 0x000fe200000e0000 */
[----:B------:R-:W-:Y:S01]  /*6f10*/  UIADD3.X UR5, URZ, UR23, URZ, UP0, !UPT ;  /* 0x000000173f057290 */ /* 0x000fe200087fe43f */
[----:B------:R-:W-:Y:S01]  /*6f20*/  R2UR UR26, R13 ;  /* 0x000000000d1a72ca */ /* 0x000fe200000e0000 */
[----:B------:R-:W-:Y:S01]  /*6f30*/  VIADD R6, R6, 0x1 ;  /* 0x0000000106067836 */ /* 0x000fe20000000000 */
[----:B------:R-:W-:Y:S01]  /*6f40*/  R2UR UR18, R22 ;  /* 0x00000000161272ca */ /* 0x000fe200000e0000 */
[----:B------:R-:W-:Y:S01]  /*6f50*/  UIADD3.X UR31, URZ, UR23, URZ, UP1, !UPT ;  /* 0x000000173f1f7290 */ /* 0x000fe20008ffe43f */
[----:B------:R-:W-:Y:S01]  /*6f60*/  R2UR UR11, R20 ;  /* 0x00000000140b72ca */ /* 0x000fe200000e0000 */
[----:B------:R-:W-:Y:S01]  /*6f70*/  UMOV UR6, 0x0 ;  /* 0x0000000000067882 */ /* 0x000fe20000000000 */
[----:B------:R-:W-:Y:S01]  /*6f80*/  ISETP.GT.AND P3, PT, R4, 0x1, PT ;  /* 0x000000010400780c */ /* 0x000fe20003f64270 */
[----:B------:R-:W-:Y:S01]  /*6f90*/  UMOV UR7, 0x10000000 ;  /* 0x1000000000077882 */ /* 0x000fe20000000000 */
[C---:B------:R-:W-:Y:S01]  /*6fa0*/  ISETP.NE.AND P1, PT, R6.reuse, 0x4, PT ;  /* 0x000000040600780c */ /* 0x040fe20003f25270 */
[----:B------:R-:W-:Y:S01]  /*6fb0*/  UIADD3 UR24, UR8, 0x100, URZ ;  /* 0x0000010008187890 */ /* 0x000fe2000fffe03f */
[----:B------:R-:W-:Y:S01]  /*6fc0*/  VIADD R21, R21, 0x40 ;  /* 0x0000004015157836 */ /* 0x000fe20000000000 */
[----:B------:R-:W-:Y:S01]  /*6fd0*/  UIADD3 UR16, UR8, 0x2100, URZ ;  /* 0x0000210008107890 */ /* 0x000fe2000fffe03f */
[----:B------:R-:W-:Y:S01]  /*6fe0*/  SEL R14, RZ, 0x1, P1 ;  /* 0x00000001ff0e7807 */ /* 0x000fe20000800000 */
[----:B------:R-:W-:Y:S01]  /*6ff0*/  UIADD3 UR8, UR8, 0x10100, URZ ;  /* 0x0001010008087890 */ /* 0x000fe2000fffe03f */
[----:B------:R-:W-:Y:S01]  /*7000*/  SEL R6, R6, RZ, P1 ;  /* 0x000000ff06067207 */ /* 0x000fe20000800000 */
[----:B------:R-:W-:Y:S01]  /*7010*/  UMOV UR17, UR25 ;  /* 0x0000001900117c82 */ /* 0x000fe20008000000 */
[----:B------:R-:W-:Y:S01]  /*7020*/  UMOV UR19, UR27 ;  /* 0x0000001b00137c82 */ /* 0x000fe20008000000 */
[----:B------:R-:W-:Y:S01]  /*7030*/  UMOV UR20, UR28 ;  /* 0x0000001c00147c82 */ /* 0x000fe20008000000 */
[----:B------:R0:W-:Y:S01]  /*7040*/  UTMALDG.3D [UR24], [UR4], desc[UR6] ;  /* 0x00000618040075b4 */ /* 0x0001e20008011000 */
[----:B------:R-:W-:Y:S01]  /*7050*/  UMOV UR9, UR25 ;  /* 0x0000001900097c82 */ /* 0x000fe20008000000 */
[----:B------:R-:W-:Y:S01]  /*7060*/  UMOV UR10, UR27 ;  /* 0x0000001b000a7c82 */ /* 0x000fe20008000000 */
[----:B------:R-:W-:Y:S01]  /*7070*/  UMOV UR12, UR28 ;  /* 0x0000001c000c7c82 */ /* 0x000fe20008000000 */
[----:B------:R-:W-:Y:S01]  /*7080*/  LOP3.LUT R5, R5, R14, RZ, 0x3c, !PT ;  /* 0x0000000e05057212 */ /* 0x000fe200078e3cff */
[----:B------:R0:W-:Y:S01]  /*7090*/  UTMALDG.3D [UR16], [UR4], desc[UR6] ;  /* 0x00000610040075b4 */ /* 0x0001e20008011000 */
[----:B------:R0:W-:Y:S02]  /*70a0*/  UTMALDG.3D [UR8], [UR30], desc[UR6] ;  /* 0x000006081e0075b4 */ /* 0x0001e40008011000 */
[----:B0-----:R-:W-:Y:S05]  /*70b0*/  @P3 BRA `(.L_x_169) ;  /* 0xfffffffc00383947 */ /* 0x001fea000383ffff */
.L_x_165:
[----:B------:R-:W-:Y:S05]  /*70c0*/  BSYNC B1 ;  /* 0x0000000000017941 */ /* 0x000fea0003800000 */
.L_x_164:
[----:B------:R-:W-:Y:S01]  /*70d0*/  LOP3.LUT P3, RZ, R11, 0xff, RZ, 0xc0, !PT ;  /* 0x000000ff0bff7812 */ /* 0x000fe2000786c0ff */
[----:B------:R-:W-:Y:S01]  /*70e0*/  IMAD.IADD R3, R12, 0x1, R3 ;  /* 0x000000010c037824 */ /* 0x000fe200078e0203 */
[----:B------:R-:W-:Y:S01]  /*70f0*/  IADD3 R16, P4, R16, UR36, RZ ;  /* 0x0000002410107c10 */ /* 0x000fe2000ff9e0ff */
[----:B------:R-:W-:Y:S01]  /*7100*/  ULDC.64 UR4, c[0x0][0x650] ;  /* 0x0001940000047ab9 */ /* 0x000fe20000000a00 */
[----:B------:R-:W-:Y:S01]  /*7110*/  BSSY B1, `(.L_x_170) ;  /* 0x000006c000017945 */ /* 0x000fe20003800000 */
[----:B------:R-:W-:Y:S01]  /*7120*/  IMAD.MOV.U32 R13, RZ, RZ, -0x1 ;  /* 0xffffffffff0d7424 */ /* 0x000fe200078e00ff */
[----:B------:R-:W-:Y:S01]  /*7130*/  ISETP.GT.U32.AND P1, PT, R3, 0x3, PT ;  /* 0x000000030300780c */ /* 0x000fe20003f24070 */
[----:B------:R-:W-:Y:S01]  /*7140*/  IMAD.MOV.U32 R20, RZ, RZ, -0x1 ;  /* 0xffffffffff147424 */ /* 0x000fe200078e00ff */
[----:B------:R-:W-:Y:S01]  /*7150*/  SHF.R.U32.HI R4, RZ, 0x2, R3 ;  /* 0x00000002ff047819 */ /* 0x000fe20000011603 */
[----:B------:R-:W-:Y:S01]  /*7160*/  IMAD.MOV.U32 R8, RZ, RZ, -0x1 ;  /* 0xffffffffff087424 */ /* 0x000fe200078e00ff */
[----:B------:R-:W-:-:S02]  /*7170*/  ISETP.LT.U32.AND P1, PT, R12, 0x4, P1 ;  /* 0x000000040c00780c */ /* 0x000fc40000f21070 */
[----:B------:R-:W-:Y:S01]  /*7180*/  IADD3.X R17, R17, UR42, RZ, P4, !PT ;  /* 0x0000002a11117c10 */ /* 0x000fe2000a7fe4ff */
[----:B------:R-:W0:Y:S01]  /*7190*/  @P3 S2R R6, SR_CgaCtaId ;  /* 0x0000000000063919 */ /* 0x000e220000008800 */
[----:B------:R-:W-:Y:S02]  /*71a0*/  @P3 MOV R5, 0x400 ;  /* 0x0000040000053802 */ /* 0x000fe40000000f00 */
[----:B------:R-:W-:Y:S02]  /*71b0*/  ISETP.GE.U32.AND P4, PT, R16, UR4, PT ;  /* 0x0000000410007c0c */ /* 0x000fe4000bf86070 */
[----:B------:R-:W-:Y:S02]  /*71c0*/  LOP3.LUT R4, R4, 0x1, RZ, 0xc0, !PT ;  /* 0x0000000104047812 */ /* 0x000fe400078ec0ff */
[----:B------:R-:W-:Y:S02]  /*71d0*/  LOP3.LUT R3, R3, 0x3, RZ, 0xc0, !PT ;  /* 0x0000000303037812 */ /* 0x000fe400078ec0ff */
[----:B------:R-:W-:-:S02]  /*71e0*/  PRMT R11, RZ, 0x7610, R11 ;  /* 0x00007610ff0b7816 */ /* 0x000fc4000000000b */
[----:B0-----:R-:W-:-:S04]  /*71f0*/  @P3 LEA R5, R6, R5, 0x18 ;  /* 0x0000000506053211 */ /* 0x001fc800078ec0ff */
[----:B------:R0:W-:Y:S01]  /*7200*/  @P3 SYNCS.ARRIVE.TRANS64.A1T0 RZ, [R5+URZ+0x58], RZ ;  /* 0x000058ff05ff39a7 */ /* 0x0001e2000810003f */
[----:B------:R-:W-:-:S04]  /*7210*/  ISETP.NE.U32.AND P3, PT, R4, 0x1, PT ;  /* 0x000000010400780c */ /* 0x000fc80003f65070 */
[----:B------:R-:W-:Y:S02]  /*7220*/  ISETP.GT.U32.AND P3, PT, R12, 0x3, !P3 ;  /* 0x000000030c00780c */ /* 0x000fe40005f64070 */
[----:B0-----:R-:W-:Y:S02]  /*7230*/  SEL R5, RZ, 0x1, !P1 ;  /* 0x00000001ff057807 */ /* 0x001fe40004800000 */
[----:B------:R-:W-:Y:S02]  /*7240*/  ISETP.GE.U32.AND.EX P1, PT, R17, UR5, PT, P4 ;  /* 0x0000000511007c0c */ /* 0x000fe4000bf26140 */
[----:B------:R-:W-:-:S04]  /*7250*/  SEL R4, RZ, 0x1, !P3 ;  /* 0x00000001ff047807 */ /* 0x000fc80005800000 */
[----:B------:R-:W-:Y:S02]  /*7260*/  LOP3.LUT R0, R4, R0, R5, 0x96, !PT ;  /* 0x0000000004007212 */ /* 0x000fe400078e9605 */
[----:B------:R-:W-:-:S05]  /*7270*/  PRMT R4, RZ, 0x7610, R4 ;  /* 0x00007610ff047816 */ /* 0x000fca0000000004 */
[----:B------:R-:W-:Y:S05]  /*7280*/  @P1 BRA `(.L_x_171) ;  /* 0x0000000400501947 */ /* 0x000fea0003800000 */
[----:B------:R-:W-:Y:S01]  /*7290*/  ULDC.64 UR4, c[0x0][0x628] ;  /* 0x00018a0000047ab9 */ /* 0x000fe20000000a00 */
[----:B------:R-:W0:Y:S01]  /*72a0*/  S2R R14, SR_CTAID.X ;  /* 0x00000000000e7919 */ /* 0x000e220000002500 */
[----:B------:R-:W-:Y:S01]  /*72b0*/  ISETP.NE.U32.AND P1, PT, RZ, UR4, PT ;  /* 0x00000004ff007c0c */ /* 0x000fe2000bf25070 */
[----:B------:R-:W-:Y:S01]  /*72c0*/  ULDC UR7, c[0x0][0x630] ;  /* 0x00018c0000077ab9 */ /* 0x000fe20000000800 */
[----:B------:R-:W-:Y:S01]  /*72d0*/  IMAD.MOV.U32 R4, RZ, RZ, R16 ;  /* 0x000000ffff047224 */ /* 0x000fe200078e0010 */
[----:B------:R-:W1:Y:S01]  /*72e0*/  S2R R13, SR_CTAID.Y ;  /* 0x00000000000d7919 */ /* 0x000e620000002600 */
[----:B------:R-:W-:Y:S01]  /*72f0*/  ISETP.NE.AND.EX P1, PT, RZ, UR5, PT, P1 ;  /* 0x00000005ff007c0c */ /* 0x000fe2000bf25310 */
[----:B------:R-:W-:-:S12]  /*7300*/  IMAD.MOV.U32 R5, RZ, RZ, R17 ;  /* 0x000000ffff057224 */ /* 0x000fd800078e0011 */
[----:B------:R-:W-:Y:S05]  /*7310*/  @!P1 BRA `(.L_x_172) ;  /* 0x0000000000289947 */ /* 0x000fea0003800000 */
[----:B------:R-:W-:Y:S02]  /*7320*/  ULDC UR6, c[0x0][0x634] ;  /* 0x00018d0000067ab9 */ /* 0x000fe40000000800 */
[----:B------:R-:W-:-:S05]  /*7330*/  IADD3 R9, P1, R16, UR6, RZ ;  /* 0x0000000610097c10 */ /* 0x000fca000ff3e0ff */
[----:B------:R-:W-:-:S04]  /*7340*/  IMAD.X R15, RZ, RZ, R17, P1 ;  /* 0x000000ffff0f7224 */ /* 0x000fc800008e0611 */
[----:B------:R-:W-:-:S04]  /*7350*/  IMAD.WIDE.U32 R6, R15, UR4, RZ ;  /* 0x000000040f067c25 */ /* 0x000fc8000f8e00ff */
[----:B------:R-:W-:-:S04]  /*7360*/  IMAD.WIDE.U32 R6, P1, R9, UR5, R6 ;  /* 0x0000000509067c25 */ /* 0x000fc8000f820006 */
[----:B------:R-:W-:-:S04]  /*7370*/  IMAD.WIDE.U32 R8, R9, UR4, RZ ;  /* 0x0000000409087c25 */ /* 0x000fc8000f8e00ff */
[----:B------:R-:W-:Y:S01]  /*7380*/  IMAD.X R5, RZ, RZ, RZ, P1 ;  /* 0x000000ffff057224 */ /* 0x000fe200008e06ff */
[----:B------:R-:W-:Y:S01]  /*7390*/  IADD3 RZ, P1, R9, R6, RZ ;  /* 0x0000000609ff7210 */ /* 0x000fe20007f3e0ff */
[----:B------:R-:W-:-:S04]  /*73a0*/  IMAD.MOV.U32 R4, RZ, RZ, R7 ;  /* 0x000000ffff047224 */ /* 0x000fc800078e0007 */
[----:B------:R-:W-:-:S08]  /*73b0*/  IMAD.WIDE.U32.X R4, R15, UR5, R4, P1 ;  /* 0x000000050f047c25 */ /* 0x000fd000088e0404 */
.L_x_172:
[--C-:B------:R-:W-:Y:S01]  /*73c0*/  SHF.R.U64 R8, R4, UR7, R5.reuse ;  /* 0x0000000704087c19 */ /* 0x100fe20008001205 */
[----:B------:R-:W-:Y:S01]  /*73d0*/  ULDC.64 UR4, c[0x0][0x620] ;  /* 0x0001880000047ab9 */ /* 0x000fe20000000a00 */
[----:B------:R-:W-:Y:S01]  /*73e0*/  SHF.R.U32.HI R4, RZ, UR7, R5 ;  /* 0x00000007ff047c19 */ /* 0x000fe20008011605 */
[----:B------:R-:W2:Y:S01]  /*73f0*/  LDC R25, c[0x0][0x144] ;  /* 0x00005100ff197b82 */ /* 0x000ea20000000800 */
[----:B------:R-:W-:Y:S01]  /*7400*/  IADD3 R7, P1, RZ, -R8, RZ ;  /* 0x80000008ff077210 */ /* 0x000fe20007f3e0ff */
[----:B------:R-:W-:Y:S01]  /*7410*/  ULDC.64 UR8, c[0x0][0x640] ;  /* 0x0001900000087ab9 */ /* 0x000fe20000000a00 */
[----:B0-----:R-:W-:Y:S01]  /*7420*/  I2FP.F32.U32 R9, R14 ;  /* 0x0000000e00097245 */ /* 0x001fe20000201000 */
[----:B------:R-:W-:Y:S02]  /*7430*/  ULDC UR6, c[0x0][0x608] ;  /* 0x0001820000067ab9 */ /* 0x000fe40000000800 */
[----:B------:R-:W-:Y:S01]  /*7440*/  IMAD.X R4, RZ, RZ, ~R4, P1 ;  /* 0x000000ffff047224 */ /* 0x000fe200008e0e04 */
[----:B------:R-:W-:Y:S01]  /*7450*/  ISETP.NE.U32.AND P1, PT, RZ, UR8, PT ;  /* 0x00000008ff007c0c */ /* 0x000fe2000bf25070 */
[----:B------:R-:W0:Y:S02]  /*7460*/  LDC R20, c[0x0][0x148] ;  /* 0x00005200ff147b82 */ /* 0x000e240000000800 */
[----:B------:R-:W-:Y:S01]  /*7470*/  IMAD R6, R4, UR4, RZ ;  /* 0x0000000404067c24 */ /* 0x000fe2000f8e02ff */
[----:B------:R-:W-:Y:S01]  /*7480*/  ISETP.NE.AND.EX P1, PT, RZ, UR9, PT, P1 ;  /* 0x00000009ff007c0c */ /* 0x000fe2000bf25310 */
[----:B------:R-:W-:Y:S01]  /*7490*/  IMAD.WIDE.U32 R4, R7, UR4, R16 ;  /* 0x0000000407047c25 */ /* 0x000fe2000f8e0010 */
[----:B------:R-:W-:-:S03]  /*74a0*/  ULDC UR4, c[0x0][0x150] ;  /* 0x0000540000047ab9 */ /* 0x000fc60000000800 */
[----:B------:R-:W-:Y:S02]  /*74b0*/  IMAD R7, R7, UR5, R6 ;  /* 0x0000000507077c24 */ /* 0x000fe4000f8e0206 */
[----:B------:R-:W-:Y:S01]  /*74c0*/  FMUL R6, R9, UR4 ;  /* 0x0000000409067c20 */ /* 0x000fe20008400000 */
[----:B------:R-:W-:Y:S01]  /*74d0*/  ULDC UR4, c[0x0][0x618] ;  /* 0x0001860000047ab9 */ /* 0x000fe20000000800 */
[----:B------:R-:W-:Y:S01]  /*74e0*/  ULDC UR5, c[0x0][0x154] ;  /* 0x0000550000057ab9 */ /* 0x000fe20000000800 */
[----:B------:R-:W-:-:S03]  /*74f0*/  IMAD.IADD R5, R5, 0x1, R7 ;  /* 0x0000000105057824 */ /* 0x000fc600078e0207 */
[----:B------:R-:W3:Y:S02]  /*7500*/  F2I.U32.TRUNC.NTZ R6, R6 ;  /* 0x0000000600067305 */ /* 0x000ee4000020f000 */
[----:B------:R-:W-:Y:S02]  /*7510*/  SHF.R.U64 R9, R4, UR4, R5 ;  /* 0x0000000404097c19 */ /* 0x000fe40008001205 */
[----:B-1----:R-:W-:-:S05]  /*7520*/  I2FP.F32.U32 R4, R13 ;  /* 0x0000000d00047245 */ /* 0x002fca0000201000 */
[----:B------:R-:W-:Y:S01]  /*7530*/  FMUL R22, R4, UR5 ;  /* 0x0000000504167c20 */ /* 0x000fe20008400000 */
[----:B------:R-:W-:Y:S01]  /*7540*/  SHF.R.U32.HI R4, RZ, UR4, R5 ;  /* 0x00000004ff047c19 */ /* 0x000fe20008011605 */
[----:B------:R-:W-:-:S03]  /*7550*/  ULDC UR4, c[0x0][0x658] ;  /* 0x0001960000047ab9 */ /* 0x000fc60000000800 */
[--C-:B------:R-:W-:Y:S01]  /*7560*/  SHF.R.U64 R21, R9, UR6, R4.reuse ;  /* 0x0000000609157c19 */ /* 0x100fe20008001204 */
[----:B------:R-:W1:Y:S01]  /*7570*/  F2I.U32.TRUNC.NTZ R22, R22 ;  /* 0x0000001600167305 */ /* 0x000e62000020f000 */
[----:B------:R-:W-:Y:S01]  /*7580*/  SHF.R.U32.HI R4, RZ, UR6, R4 ;  /* 0x00000006ff047c19 */ /* 0x000fe20008011604 */
[----:B---3--:R-:W-:-:S03]  /*7590*/  IMAD.MOV R6, RZ, RZ, -R6 ;  /* 0x000000ffff067224 */ /* 0x008fc600078e0a06 */
[----:B------:R-:W-:Y:S01]  /*75a0*/  SHF.R.U64 R15, R21, UR4, R4 ;  /* 0x00000004150f7c19 */ /* 0x000fe20008001204 */
[----:B--2---:R-:W-:Y:S01]  /*75b0*/  IMAD R14, R25, R6, R14 ;  /* 0x00000006190e7224 */ /* 0x004fe200078e020e */
[----:B------:R-:W-:-:S03]  /*75c0*/  SHF.R.U32.HI R23, RZ, UR4, R4 ;  /* 0x00000004ff177c19 */ /* 0x000fc60008011604 */
[----:B------:R-:W-:Y:S02]  /*75d0*/  IMAD.MOV.U32 R4, RZ, RZ, R15 ;  /* 0x000000ffff047224 */ /* 0x000fe400078e000f */
[----:B------:R-:W-:Y:S01]  /*75e0*/  IMAD.MOV.U32 R5, RZ, RZ, R23 ;  /* 0x000000ffff057224 */ /* 0x000fe200078e0017 */
[----:B-1----:R-:W-:Y:S06]  /*75f0*/  @!P1 BRA `(.L_x_173) ;  /* 0x0000000000289947 */ /* 0x002fec0003800000 */
[----:B------:R-:W-:Y:S02]  /*7600*/  ULDC UR4, c[0x0][0x64c] ;  /* 0x0001930000047ab9 */ /* 0x000fe40000000800 */
[----:B------:R-:W-:-:S05]  /*7610*/  IADD3 R5, P1, R15, UR4, RZ ;  /* 0x000000040f057c10 */ /* 0x000fca000ff3e0ff */
[----:B------:R-:W-:-:S04]  /*7620*/  IMAD.X R23, RZ, RZ, R23, P1 ;  /* 0x000000ffff177224 */ /* 0x000fc800008e0617 */
[----:B------:R-:W-:-:S04]  /*7630*/  IMAD.WIDE.U32 R6, R23, UR8, RZ ;  /* 0x0000000817067c25 */ /* 0x000fc8000f8e00ff */
[----:B------:R-:W-:-:S04]  /*7640*/  IMAD.WIDE.U32 R6, P1, R5, UR9, R6 ;  /* 0x0000000905067c25 */ /* 0x000fc8000f820006 */
[----:B------:R-:W-:-:S04]  /*7650*/  IMAD.WIDE.U32 R4, R5, UR8, RZ ;  /* 0x0000000805047c25 */ /* 0x000fc8000f8e00ff */
[----:B------:R-:W-:Y:S01]  /*7660*/  IMAD.MOV.U32 R4, RZ, RZ, R7 ;  /* 0x000000ffff047224 */ /* 0x000fe200078e0007 */
[----:B------:R-:W-:Y:S01]  /*7670*/  IADD3 RZ, P3, R5, R6, RZ ;  /* 0x0000000605ff7210 */ /* 0x000fe20007f7e0ff */
[----:B------:R-:W-:-:S04]  /*7680*/  IMAD.X R5, RZ, RZ, RZ, P1 ;  /* 0x000000ffff057224 */ /* 0x000fc800008e06ff */
[----:B------:R-:W-:-:S08]  /*7690*/  IMAD.WIDE.U32.X R4, R23, UR9, R4, P3 ;  /* 0x0000000917047c25 */ /* 0x000fd000098e0404 */
.L_x_173:
[----:B------:R-:W-:Y:S01]  /*76a0*/  ISETP.NE.AND P1, PT, R2, 0x1, PT ;  /* 0x000000010200780c */ /* 0x000fe20003f25270 */
[----:B------:R-:W-:Y:S01]  /*76b0*/  ULDC UR4, c[0x0][0x648] ;  /* 0x0001920000047ab9 */ /* 0x000fe20000000800 */
[----:B------:R-:W-:Y:S01]  /*76c0*/  LOP3.LUT R21, R21, UR14, RZ, 0xc0, !PT ;  /* 0x0000000e15157c12 */ /* 0x000fe2000f8ec0ff */
[----:B------:R-:W-:Y:S01]  /*76d0*/  IMAD.MOV R22, RZ, RZ, -R22 ;  /* 0x000000ffff167224 */ /* 0x000fe200078e0a16 */
[----:B------:R-:W-:Y:S01]  /*76e0*/  SHF.R.U64 R4, R4, UR4, R5 ;  /* 0x0000000404047c19 */ /* 0x000fe20008001205 */
[----:B------:R-:W-:Y:S01]  /*76f0*/  ULDC UR4, c[0x0][0x638] ;  /* 0x00018e0000047ab9 */ /* 0x000fe20000000800 */
[----:B------:R-:W-:Y:S01]  /*7700*/  ULDC UR5, c[0x0][0x610] ;  /* 0x0001840000057ab9 */ /* 0x000fe20000000800 */
[----:B------:R-:W-:Y:S02]  /*7710*/  IMAD.MOV.U32 R5, RZ, RZ, 0x1 ;  /* 0x00000001ff057424 */ /* 0x000fe400078e00ff */
[----:B------:R-:W-:Y:S02]  /*7720*/  IMAD.MOV R6, RZ, RZ, -R4 ;  /* 0x000000ffff067224 */ /* 0x000fe400078e0a04 */
[----:B------:R-:W-:Y:S01]  /*7730*/  IMAD R21, R4, UR15, R21 ;  /* 0x0000000f04157c24 */ /* 0x000fe2000f8e0215 */
[----:B------:R-:W-:Y:S01]  /*7740*/  LOP3.LUT R4, R9, UR13, RZ, 0xc0, !PT ;  /* 0x0000000d09047c12 */ /* 0x000fe2000f8ec0ff */
[----:B0-----:R-:W-:-:S02]  /*7750*/  @P1 IMAD R14, R20, R22, R13 ;  /* 0x00000016140e1224 */ /* 0x001fc400078e020d */
[----:B------:R-:W-:Y:S01]  /*7760*/  IMAD R15, R6, UR4, R15 ;  /* 0x00000004060f7c24 */ /* 0x000fe2000f8e020f */
[----:B------:R-:W-:Y:S01]  /*7770*/  ULDC UR4, c[0x0][0x600] ;  /* 0x0001800000047ab9 */ /* 0x000fe20000000800 */
[----:B------:R-:W-:Y:S02]  /*7780*/  IMAD R14, R21, UR5, R14 ;  /* 0x00000005150e7c24 */ /* 0x000fe4000f8e020e */
[--C-:B------:R-:W-:Y:S01]  /*7790*/  IMAD R15, R15, UR4, R4.reuse ;  /* 0x000000040f0f7c24 */ /* 0x100fe2000f8e0204 */
[----:B------:R-:W-:-:S04]  /*77a0*/  PRMT R4, R5, 0x7610, R4 ;  /* 0x0000761005047816 */ /* 0x000fc80000000004 */
[----:B------:R-:W-:Y:S02]  /*77b0*/  SEL R20, R15, R14, !P1 ;  /* 0x0000000e0f147207 */ /* 0x000fe40004800000 */
[----:B------:R-:W-:-:S07]  /*77c0*/  SEL R13, R14, R15, !P1 ;  /* 0x0000000f0e0d7207 */ /* 0x000fce0004800000 */
.L_x_171:
[----:B------:R-:W-:Y:S05]  /*77d0*/  BSYNC B1 ;  /* 0x0000000000017941 */ /* 0x000fea0003800000 */
.L_x_170:
[----:B------:R-:W-:-:S13]  /*77e0*/  LOP3.LUT P1, RZ, R4, 0xff, RZ, 0xc0, !PT ;  /* 0x000000ff04ff7812 */ /* 0x000fda000782c0ff */
[----:B------:R-:W-:Y:S05]  /*77f0*/  @P1 BRA `(.L_x_174) ;  /* 0xfffffff4002c1947 */ /* 0x000fea000383ffff */
[----:B------:R-:W-:Y:S05]  /*7800*/  BSYNC B0 ;  /* 0x0000000000007941 */ /* 0x000fea0003800000 */
.L_x_162:
[----:B------:R-:W-:-:S03]  /*7810*/  UMOV UR4, 0xffffffff ;  /* 0xffffffff00047882 */ /* 0x000fc60000000000 */
[----:B------:R-:W-:Y:S05]  /*7820*/  BRA.DIV UR4, `(.L_x_175) ;  /* 0x0000000604187947 */ /* 0x000fea000b800000 */
[----:B------:R-:W-:-:S13]  /*7830*/  ELECT P6, URZ, PT ;  /* 0x00000000003f782f */ /* 0x000fda00038c0000 */
.L_x_189:
[----:B------:R-:W-:Y:S04]  /*7840*/  BSSY B0, `(.L_x_176) ;  /* 0x000002b000007945 */ /* 0x000fe80003800000 */
[----:B------:R-:W-:Y:S05]  /*7850*/  @!P6 BRA `(.L_x_177) ;  /* 0x0000000000a4e947 */ /* 0x000fea0003800000 */
[----:B------:R-:W-:-:S04]  /*7860*/  LOP3.LUT R18, R18, 0x2, RZ, 0xfc, !PT ;  /* 0x0000000212127812 */ /* 0x000fc800078efcff */
[----:B------:R-:W-:-:S13]  /*7870*/  ISETP.NE.AND P0, PT, R18, 0x3, PT ;  /* 0x000000031200780c */ /* 0x000fda0003f05270 */
[----:B------:R-:W-:Y:S05]  /*7880*/  @!P0 BRA `(.L_x_178) ;  /* 0x0000000000048947 */ /* 0x000fea0003800000 */
[----:B------:R-:W-:Y:S01]  /*7890*/  BPT.TRAP 0x1 ;  /* 0x000000040000795c */ /* 0x000fe20000300000 */
.L_x_178:
[----:B------:R-:W0:Y:S01]  /*78a0*/  S2R R5, SR_CgaCtaId ;  /* 0x0000000000057919 */ /* 0x000e220000008800 */
[----:B------:R-:W-:Y:S02]  /*78b0*/  MOV R2, 0x400 ;  /* 0x0000040000027802 */ /* 0x000fe40000000f00 */
[----:B------:R-:W-:Y:S02]  /*78c0*/  SHF.L.U32 R4, R0, 0x1f, RZ ;  /* 0x0000001f00047819 */ /* 0x000fe400000006ff */
[----:B0-----:R-:W-:-:S05]  /*78d0*/  LEA R2, R5, R2, 0x18 ;  /* 0x0000000205027211 */ /* 0x001fca00078ec0ff */
[----:B------:R-:W-:-:S04]  /*78e0*/  VIADD R2, R2, 0x20 ;  /* 0x0000002002027836 */ /* 0x000fc80000000000 */
[C---:B------:R-:W-:Y:S02]  /*78f0*/  IMAD R7, R3.reuse, 0x8, R2 ;  /* 0x0000000803077824 */ /* 0x040fe400078e0202 */
[----:B------:R-:W-:Y:S02]  /*7900*/  VIADD R3, R3, 0x1 ;  /* 0x0000000103037836 */ /* 0x000fe40000000000 */
[----:B------:R-:W0:Y:S03]  /*7910*/  SYNCS.PHASECHK.TRANS64.TRYWAIT P0, [R7+URZ], R4 ;  /* 0x00000004070075a7 */ /* 0x000e26000800017f */
[----:B------:R-:W-:-:S04]  /*7920*/  ISETP.NE.AND P1, PT, R3, 0x4, PT ;  /* 0x000000040300780c */ /* 0x000fc80003f25270 */
[----:B------:R-:W-:Y:S02]  /*7930*/  SEL R5, RZ, 0x1, P1 ;  /* 0x00000001ff057807 */ /* 0x000fe40000800000 */
[----:B------:R-:W-:Y:S02]  /*7940*/  SEL R3, R3, RZ, P1 ;  /* 0x000000ff03037207 */ /* 0x000fe40000800000 */
[----:B------:R-:W-:-:S03]  /*7950*/  LOP3.LUT R6, R0, R5, RZ, 0x3c, !PT ;  /* 0x0000000500067212 */ /* 0x000fc600078e3cff */
[----:B------:R-:W-:Y:S01]  /*7960*/  IMAD R8, R3, 0x8, R2 ;  /* 0x0000000803087824 */ /* 0x000fe200078e0202 */
[----:B------:R-:W-:Y:S01]  /*7970*/  SHF.L.U32 R5, R6, 0x1f, RZ ;  /* 0x0000001f06057819 */ /* 0x000fe200000006ff */
[----:B0-----:R-:W-:Y:S06]  /*7980*/  @!P0 BRA `(.L_x_179) ;  /* 0x0000000000e08947 */ /* 0x001fec0003800000 */
.L_x_190:
[----:B------:R-:W1:Y:S01]  /*7990*/  SYNCS.PHASECHK.TRANS64.TRYWAIT P0, [R8+URZ], R5 ;  /* 0x00000005080075a7 */ /* 0x000e62000800017f */
[----:B------:R-:W-:-:S05]  /*79a0*/  VIADD R0, R3, 0x1 ;  /* 0x0000000103007836 */ /* 0x000fca0000000000 */
[----:B------:R-:W-:-:S04]  /*79b0*/  ISETP.NE.AND P1, PT, R0, 0x4, PT ;  /* 0x000000040000780c */ /* 0x000fc80003f25270 */
[----:B------:R-:W-:Y:S02]  /*79c0*/  SEL R3, RZ, 0x1, P1 ;  /* 0x00000001ff037807 */ /* 0x000fe40000800000 */
[----:B0-----:R-:W-:Y:S02]  /*79d0*/  SEL R7, R0, RZ, P1 ;  /* 0x000000ff00077207 */ /* 0x001fe40000800000 */
[----:B------:R-:W-:-:S03]  /*79e0*/  LOP3.LUT R9, R6, R3, RZ, 0x3c, !PT ;  /* 0x0000000306097212 */ /* 0x000fc600078e3cff */
[----:B------:R-:W-:Y:S01]  /*79f0*/  IMAD R11, R7, 0x8, R2 ;  /* 0x00000008070b7824 */ /* 0x000fe200078e0202 */
[----:B------:R-:W-:Y:S01]  /*7a00*/  SHF.L.U32 R6, R9, 0x1f, RZ ;  /* 0x0000001f09067819 */ /* 0x000fe200000006ff */
[----:B-1----:R-:W-:Y:S06]  /*7a10*/  @!P0 BRA `(.L_x_180) ;  /* 0x0000000000d08947 */ /* 0x002fec0003800000 */
.L_x_191:
[----:B------:R-:W1:Y:S01]  /*7a20*/  SYNCS.PHASECHK.TRANS64.TRYWAIT P0, [R11+URZ], R6 ;  /* 0x000000060b0075a7 */ /* 0x000e62000800017f */
[----:B------:R-:W-:-:S05]  /*7a30*/  VIADD R0, R7, 0x1 ;  /* 0x0000000107007836 */ /* 0x000fca0000000000 */
[----:B------:R-:W-:-:S04]  /*7a40*/  ISETP.NE.AND P1, PT, R0, 0x4, PT ;  /* 0x000000040000780c */ /* 0x000fc80003f25270 */
[----:B------:R-:W-:Y:S02]  /*7a50*/  SEL R4, RZ, 0x1, P1 ;  /* 0x00000001ff047807 */ /* 0x000fe40000800000 */
[----:B------:R-:W-:Y:S02]  /*7a60*/  SEL R3, R0, RZ, P1 ;  /* 0x000000ff00037207 */ /* 0x000fe40000800000 */
[----:B------:R-:W-:Y:S01]  /*7a70*/  LOP3.LUT R0, R9, R4, RZ, 0x3c, !PT ;  /* 0x0000000409007212 */ /* 0x000fe200078e3cff */
[----:B-1----:R-:W-:Y:S06]  /*7a80*/  @!P0 BRA `(.L_x_181) ;  /* 0x0000000000c88947 */ /* 0x002fec0003800000 */
.L_x_192:
[----:B------:R-:W-:Y:S01]  /*7a90*/  IMAD R3, R3, 0x8, R2 ;  /* 0x0000000803037824 */ /* 0x000fe200078e0202 */
[----:B------:R-:W-:-:S07]  /*7aa0*/  SHF.L.U32 R0, R0, 0x1f, RZ ;  /* 0x0000001f00007819 */ /* 0x000fce00000006ff */
.L_x_182:
[----:B--2---:R2:W3:Y:S02]  /*7ab0*/  SYNCS.PHASECHK.TRANS64.TRYWAIT P0, [R3+URZ], R0 ;  /* 0x00000000030075a7 */ /* 0x0044e4000800017f */
[----:B---3--:R-:W-:Y:S05]  /*7ac0*/  @!P0 NANOSLEEP.SYNCS 0x989680 ;  /* 0x009896800000895d */ /* 0x008fea0003900000 */
[----:B------:R-:W3:Y:S02]  /*7ad0*/  @!P0 SYNCS.PHASECHK.TRANS64 P0, [R3+URZ], R0 ;  /* 0x00000000030085a7 */ /* 0x000ee4000800007f */
[----:B---3--:R-:W-:Y:S05]  /*7ae0*/  @!P0 BRA `(.L_x_182) ;  /* 0xfffffffc00f08947 */ /* 0x008fea000383ffff */
.L_x_177:
[----:B------:R-:W-:Y:S05]  /*7af0*/  BSYNC B0 ;  /* 0x0000000000007941 */ /* 0x000fea0003800000 */
.L_x_176:
[----:B------:R-:W-:Y:S05]  /*7b00*/  EXIT ;  /* 0x000000000000794d */ /* 0x000fea0003800000 */
.L_x_17:
[----:B-1----:R1:W2:Y:S02]  /*7b10*/  SYNCS.PHASECHK.TRANS64.TRYWAIT P1, [R3+URZ], R0 ;  /* 0x00000000030075a7 */ /* 0x0022a4000802017f */
[----:B--2---:R-:W-:Y:S05]  /*7b20*/  @!P1 NANOSLEEP.SYNCS 0x989680 ;  /* 0x009896800000995d */ /* 0x004fea0003900000 */
[----:B------:R-:W2:Y:S02]  /*7b30*/  @!P1 SYNCS.PHASECHK.TRANS64 P1, [R3+URZ], R0 ;  /* 0x00000000030095a7 */ /* 0x000ea4000802007f */
[----:B--2---:R-:W-:Y:S05]  /*7b40*/  @!P1 BRA `(.L_x_17) ;  /* 0xfffffffc00f09947 */ /* 0x004fea000383ffff */
[----:B------:R-:W-:Y:S05]  /*7b50*/  BRA `(.L_x_16) ;  /* 0xffffff9800507947 */ /* 0x000fea000383ffff */
.L_x_22:
[----:B-1----:R-:W-:-:S04]  /*7b60*/  IMAD.U32 R4, RZ, RZ, UR7 ;  /* 0x00000007ff047e24 */ /* 0x002fc8000f8e00ff */
[----:B------:R1:W2:Y:S03]  /*7b70*/  SYNCS.PHASECHK.TRANS64.TRYWAIT P1, [R4+URZ], R3 ;  /* 0x00000003040075a7 */ /* 0x0002a6000802017f */
[----:B--2---:R-:W-:Y:S05]  /*7b80*/  @!P1 NANOSLEEP.SYNCS 0x989680 ;  /* 0x009896800000995d */ /* 0x004fea0003900000 */
[----:B------:R-:W2:Y:S02]  /*7b90*/  @!P1 SYNCS.PHASECHK.TRANS64 P1, [R4+URZ], R3 ;  /* 0x00000003040095a7 */ /* 0x000ea4000802007f */
[----:B--2---:R-:W-:Y:S05]  /*7ba0*/  @!P1 BRA `(.L_x_22) ;  /* 0xfffffffc00ec9947 */ /* 0x004fea000383ffff */
[----:B------:R-:W-:Y:S05]  /*7bb0*/  BRA `(.L_x_21) ;  /* 0xffffff9c001c7947 */ /* 0x000fea000383ffff */
.L_x_163:
[----:B------:R-:W-:Y:S01]  /*7bc0*/  BSSY B1, `(.L_x_183) ;  /* 0x0000006000017945 */ /* 0x000fe20003800000 */
[----:B------:R-:W-:-:S07]  /*7bd0*/  IMAD.MOV.U32 R15, RZ, RZ, -0x1 ;  /* 0xffffffffff0f7424 */ /* 0x000fce00078e00ff */
[----:B------:R-:W-:Y:S05]  /*7be0*/  WARPSYNC.COLLECTIVE R15, `(.L_x_184) ;  /* 0x000000000f0c7348 */ /* 0x000fea0003c00000 */
[----:B------:R-:W-:Y:S02]  /*7bf0*/  ELECT P6, UR62, PT ;  /* 0x00000000003e782f */ /* 0x000fe400038c0000 */
[----:B------:R-:W-:Y:S01]  /*7c00*/  MOV R14, UR62 ;  /* 0x0000003e000e7c02 */ /* 0x000fe20008000f00 */
[----:B------:R-:W-:Y:S10]  /*7c10*/  ENDCOLLECTIVE ;  /* 0x000000000000791b */ /* 0x000ff40003800000 */
.L_x_184:
[----:B------:R-:W-:Y:S05]  /*7c20*/  BSYNC B1 ;  /* 0x0000000000017941 */ /* 0x000fea0003800000 */
.L_x_183:
[----:B------:R-:W-:Y:S05]  /*7c30*/  BRA `(.L_x_185) ;  /* 0xfffffff000287947 */ /* 0x000fea000383ffff */
.L_x_166:
[----:B0-----:R0:W1:Y:S02]  /*7c40*/  SYNCS.PHASECHK.TRANS64.TRYWAIT P1, [R14+URZ+0x20], R7 ;  /* 0x000020070e0075a7 */ /* 0x001064000802017f */
[----:B-1----:R-:W-:Y:S05]  /*7c50*/  @!P1 NANOSLEEP.SYNCS 0x989680 ;  /* 0x009896800000995d */ /* 0x002fea0003900000 */
[----:B------:R-:W1:Y:S02]  /*7c60*/  @!P1 SYNCS.PHASECHK.TRANS64 P1, [R14+URZ+0x20], R7 ;  /* 0x000020070e0095a7 */ /* 0x000e64000802007f */
[----:B-1----:R-:W-:Y:S05]  /*7c70*/  @!P1 BRA `(.L_x_166) ;  /* 0xfffffffc00f09947 */ /* 0x002fea000383ffff */
[----:B------:R-:W-:Y:S05]  /*7c80*/  BRA `(.L_x_186) ;  /* 0xfffffff000647947 */ /* 0x000fea000383ffff */
.L_x_175:
[----:B------:R-:W-:Y:S01]  /*7c90*/  BSSY B0, `(.L_x_187) ;  /* 0x0000006000007945 */ /* 0x000fe20003800000 */
[----:B------:R-:W-:-:S07]  /*7ca0*/  IMAD.MOV.U32 R15, RZ, RZ, -0x1 ;  /* 0xffffffffff0f7424 */ /* 0x000fce00078e00ff */
[----:B------:R-:W-:Y:S05]  /*7cb0*/  WARPSYNC.COLLECTIVE R15, `(.L_x_188) ;  /* 0x000000000f0c7348 */ /* 0x000fea0003c00000 */
[----:B------:R-:W-:Y:S02]  /*7cc0*/  ELECT P6, UR62, PT ;  /* 0x00000000003e782f */ /* 0x000fe400038c0000 */
[----:B------:R-:W-:Y:S01]  /*7cd0*/  MOV R14, UR62 ;  /* 0x0000003e000e7c02 */ /* 0x000fe20008000f00 */
[----:B------:R-:W-:Y:S10]  /*7ce0*/  ENDCOLLECTIVE ;  /* 0x000000000000791b */ /* 0x000ff40003800000 */
.L_x_188:
[----:B------:R-:W-:Y:S05]  /*7cf0*/  BSYNC B0 ;  /* 0x0000000000007941 */ /* 0x000fea0003800000 */
.L_x_187:
[----:B------:R-:W-:Y:S05]  /*7d00*/  BRA `(.L_x_189) ;  /* 0xfffffff800cc7947 */ /* 0x000fea000383ffff */
.L_x_179:
[----:B0-----:R0:W1:Y:S02]  /*7d10*/  SYNCS.PHASECHK.TRANS64.TRYWAIT P0, [R7+URZ], R4 ;  /* 0x00000004070075a7 */ /* 0x001064000800017f */
[----:B-1----:R-:W-:Y:S05]  /*7d20*/  @!P0 NANOSLEEP.SYNCS 0x989680 ;  /* 0x009896800000895d */ /* 0x002fea0003900000 */
[----:B------:R-:W1:Y:S02]  /*7d30*/  @!P0 SYNCS.PHASECHK.TRANS64 P0, [R7+URZ], R4 ;  /* 0x00000004070085a7 */ /* 0x000e64000800007f */
[----:B-1----:R-:W-:Y:S05]  /*7d40*/  @!P0 BRA `(.L_x_179) ;  /* 0xfffffffc00f08947 */ /* 0x002fea000383ffff */
[----:B------:R-:W-:Y:S05]  /*7d50*/  BRA `(.L_x_190) ;  /* 0xfffffffc000c7947 */ /* 0x000fea000383ffff */
.L_x_180:
[----:B0-----:R0:W1:Y:S02]  /*7d60*/  SYNCS.PHASECHK.TRANS64.TRYWAIT P0, [R8+URZ], R5 ;  /* 0x00000005080075a7 */ /* 0x001064000800017f */
[----:B-1----:R-:W-:Y:S05]  /*7d70*/  @!P0 NANOSLEEP.SYNCS 0x989680 ;  /* 0x009896800000895d */ /* 0x002fea0003900000 */
[----:B------:R-:W1:Y:S02]  /*7d80*/  @!P0 SYNCS.PHASECHK.TRANS64 P0, [R8+URZ], R5 ;  /* 0x00000005080085a7 */ /* 0x000e64000800007f */
[----:B-1----:R-:W-:Y:S05]  /*7d90*/  @!P0 BRA `(.L_x_180) ;  /* 0xfffffffc00f08947 */ /* 0x002fea000383ffff */
[----:B------:R-:W-:Y:S05]  /*7da0*/  BRA `(.L_x_191) ;  /* 0xfffffffc001c7947 */ /* 0x000fea000383ffff */
.L_x_181:
[----:B-1----:R1:W2:Y:S02]  /*7db0*/  SYNCS.PHASECHK.TRANS64.TRYWAIT P0, [R11+URZ], R6 ;  /* 0x000000060b0075a7 */ /* 0x0022a4000800017f */
[----:B--2---:R-:W-:Y:S05]  /*7dc0*/  @!P0 NANOSLEEP.SYNCS 0x989680 ;  /* 0x009896800000895d */ /* 0x004fea0003900000 */
[----:B------:R-:W2:Y:S02]  /*7dd0*/  @!P0 SYNCS.PHASECHK.TRANS64 P0, [R11+URZ], R6 ;  /* 0x000000060b0085a7 */ /* 0x000ea4000800007f */
[----:B--2---:R-:W-:Y:S05]  /*7de0*/  @!P0 BRA `(.L_x_181) ;  /* 0xfffffffc00f08947 */ /* 0x004fea000383ffff */
[----:B------:R-:W-:Y:S05]  /*7df0*/  BRA `(.L_x_192) ;  /* 0xfffffffc00247947 */ /* 0x000fea000383ffff */
.L_x_193:
[----:B------:R-:W-:-:S00]  /*7e00*/  BRA `(.L_x_193) ;  /* 0xfffffffc00fc7947 */ /* 0x000fc0000383ffff */
[----:B------:R-:W-:-:S00]  /*7e10*/  NOP ;  /* 0x0000000000007918 */ /* 0x000fc00000000000 */
        /* <DEDUP_REMOVED lines=14> */
.L_x_194:


//--------------------- .nv.global.init           --------------------------
	.section	.nv.global.init,"aw",@progbits
.nv.global.init:
	.type		$str$22,@object
	.size		$str$22,($str$23 - $str$22)
$str$22:
        /*0000*/ 	.byte	0x6b, 0x5f, 0x74, 0x69, 0x6c, 0x65, 0x5f, 0x63, 0x6f, 0x75, 0x6e, 0x74, 0x20, 0x3e, 0x3d, 0x20
        /*0010*/ 	.byte	0x31, 0x00
	.type		$str$23,@object
	.size		$str$23,(__unnamed_1 - $str$23)
$str$23:
        /*0012*/ 	.byte	0x2f, 0x74, 0x6d, 0x70, 0x2f, 0x63, 0x75, 0x74, 0x6c, 0x61, 0x73, 0x73, 0x5f, 0x73, 0x77, 0x65
        /*0022*/ 	.byte	0x65, 0x70, 0x5f, 0x73, 0x72, 0x63, 0x2f, 0x69, 0x6e, 0x63, 0x6c, 0x75, 0x64, 0x65, 0x2f, 0x63
        /*0032*/ 	.byte	0x75, 0x74, 0x6c, 0x61, 0x73, 0x73, 0x2f, 0x67, 0x65, 0x6d, 0x6d, 0x2f, 0x63, 0x6f, 0x6c, 0x6c
        /*0042*/ 	.byte	0x65, 0x63, 0x74, 0x69, 0x76, 0x65, 0x2f, 0x73, 0x6d, 0x39, 0x30, 0x5f, 0x6d, 0x6d, 0x61, 0x5f
        /*0052*/ 	.byte	0x74, 0x6d, 0x61, 0x5f, 0x67, 0x6d, 0x6d, 0x61, 0x5f, 0x73, 0x73, 0x5f, 0x77, 0x61, 0x72, 0x70
        /*0062*/ 	.byte	0x73, 0x70, 0x65, 0x63, 0x69, 0x61, 0x6c, 0x69, 0x7a, 0x65, 0x64, 0x2e, 0x68, 0x70, 0x70, 0x00
	.type		__unnamed_1,@object
	.size		__unnamed_1,(.L_0 - __unnamed_1)
__unnamed_1:
        /*0072*/ 	.byte	0x76, 0x6f, 0x69, 0x64, 0x20, 0x63, 0x75, 0x74, 0x6c, 0x61, 0x73, 0x73, 0x3a, 0x3a, 0x67, 0x65
        /* <DEDUP_REMOVED lines=179> */
        /*0bb2*/ 	.byte	0x3a, 0x3a, 0x69, 0x64, 0x65, 0x6e, 0x74, 0x69, 0x74, 0x79, 0x5d, 0x00
.L_0:


//--------------------- .nv.shared._ZN7cutlass13device_kernelINS_4gemm6kernel13GemmUniversalIN4cute5tupleIJiiiiEEENS1_10collective13CollectiveMmaINS1_34MainloopSm90TmaGmmaWarpSpecializedILi4ENS5_IJNS4_1CILi1EEESB_SB_EEENS1_35KernelTmaWarpSpecializedCooperativeEEENS5_IJNSA_ILi128EEESF_NSA_ILi64EEEEEENS_6half_tENS5_IJSB_llEEESI_NS5_IJlSB_lEEENS4_8TiledMMAINS4_8MMA_AtomIJNS4_4SM904GMMA26MMA_64x128x16_F32F16F16_SSILNSO_5MajorE1ELSQ_0ELNSO_7ScaleInE1ELSR_1EEEEEENS4_6LayoutINS5_IJNSA_ILi2EEESB_SB_EEENS5_IJSB_NSA_ILi0EEESX_EEEEENS5_IJNS4_10UnderscoreES10_S10_EEEEENS4_13SM90_TMA_LOADENS4_14ComposedLayoutINS4_7SwizzleILi3ELi4ELi3EEENS4_18smem_ptr_flag_bitsILi16EEENSU_INS5_IJSG_NSA_ILi8EEEEEENS5_IJSB_SG_EEEEEEEvNS4_8identityES13_NS14_IS16_S18_NSU_INS5_IJS19_SG_EEENS5_IJSG_SB_EEEEEEEvS1E_EENS_8epilogue10collective6detail29Sm90TmaWarpSpecializedAdapterINS1L_15DefaultEpilogueISI_SK_SK_NS1K_6thread17LinearCombinationISI_Li1EffLNS1P_9ScaleType4KindE0ELNS_15FloatRoundStyleE2ESI_EENS1_15EpilogueDefaultEEEEEvvEEEEvNT_6ParamsE --------------------------
	.section	.nv.shared._ZN7cutlass13device_kernelINS_4gemm6kernel13GemmUniversalIN4cute5tupleIJiiiiEEENS1_10collective13CollectiveMmaINS1_34MainloopSm90TmaGmmaWarpSpecializedILi4ENS5_IJNS4_1CILi1EEESB_SB_EEENS1_35KernelTmaWarpSpecializedCooperativeEEENS5_IJNSA_ILi128EEESF_NSA_ILi64EEEEEENS_6half_tENS5_IJSB_llEEESI_NS5_IJlSB_lEEENS4_8TiledMMAINS4_8MMA_AtomIJNS4_4SM904GMMA26MMA_64x128x16_F32F16F16_SSILNSO_5MajorE1ELSQ_0ELNSO_7ScaleInE1ELSR_1EEEEEENS4_6LayoutINS5_IJNSA_ILi2EEESB_SB_EEENS5_IJSB_NSA_ILi0EEESX_EEEEENS5_IJNS4_10UnderscoreES10_S10_EEEEENS4_13SM90_TMA_LOADENS4_14ComposedLayoutINS4_7SwizzleILi3ELi4ELi3EEENS4_18smem_ptr_flag_bitsILi16EEENSU_INS5_IJSG_NSA_ILi8EEEEEENS5_IJSB_SG_EEEEEEEvNS4_8identityES13_NS14_IS16_S18_NSU_INS5_IJS19_SG_EEENS5_IJSG_SB_EEEEEEEvS1E_EENS_8epilogue10collective6detail29Sm90TmaWarpSpecializedAdapterINS1L_15DefaultEpilogueISI_SK_SK_NS1K_6thread17LinearCombinationISI_Li1EffLNS1P_9ScaleType4KindE0ELNS_15FloatRoundStyleE2ESI_EENS1_15EpilogueDefaultEEEEEvvEEEEvNT_6ParamsE,"aw",@nobits
	.sectionflags	@""
	.align	16
	.zero		1024


//--------------------- .nv.shared.reserved.0     --------------------------
	.section	.nv.shared.reserved.0,"aw",@nobits
	.weak		__nv_reservedSMEM_offset_0_alias
	.size		__nv_reservedSMEM_offset_0_alias, 0, 0
	.other		__nv_reservedSMEM_offset_0_alias,@"STO_CUDA_RESERVED_SHARED STV_DEFAULT"
__nv_reservedSMEM_offset_0_alias:
	.zero		0


//--------------------- .nv.global                --------------------------
	.section	.nv.global,"aw",@nobits
.nv.global:
	.type		_ZN40_INTERNAL_f3f67698_4_k_cu_801249b0_298084cute1_E,@object
	.size		_ZN40_INTERNAL_f3f67698_4_k_cu_801249b0_298084cute1_E,(_ZN40_INTERNAL_f3f67698_4_k_cu_801249b0_298084cuda3std3__45__cpo6cbeginE - _ZN40_INTERNAL_f3f67698_4_k_cu_801249b0_298084cute1_E)
_ZN40_INTERNAL_f3f67698_4_k_cu_801249b0_298084cute1_E:
	.zero		1
	.type		_ZN40_INTERNAL_f3f67698_4_k_cu_801249b0_298084cuda3std3__45__cpo6cbeginE,@object
	.size		_ZN40_INTERNAL_f3f67698_4_k_cu_801249b0_298084cuda3std3__45__cpo6cbeginE,(_ZN40_INTERNAL_f3f67698_4_k_cu_801249b0_298084cuda3std3__48in_placeE - _ZN40_INTERNAL_f3f67698_4_k_cu_801249b0_298084cuda3std3__45__cpo6cbeginE)
_ZN40_INTERNAL_f3f67698_4_k_cu_801249b0_298084cuda3std3__45__cpo6cbeginE:
	.zero		1
	.type		_ZN40_INTERNAL_f3f67698_4_k_cu_801249b0_298084cuda3std3__48in_placeE,@object
	.size		_ZN40_INTERNAL_f3f67698_4_k_cu_801249b0_298084cuda3std3__48in_placeE,(_ZN40_INTERNAL_f3f67698_4_k_cu_801249b0_298084cuda3std6ranges3__45__cpo9iter_moveE - _ZN40_INTERNAL_f3f67698_4_k_cu_801249b0_298084cuda3std3__48in_placeE)
_ZN40_INTERNAL_f3f67698_4_k_cu_801249b0_298084cuda3std3__48in_placeE:
	.zero		1
	.type		_ZN40_INTERNAL_f3f67698_4_k_cu_801249b0_298084cuda3std6ranges3__45__cpo9iter_moveE,@object
	.size		_ZN40_INTERNAL_f3f67698_4_k_cu_801249b0_298084cuda3std6ranges3__45__cpo9iter_moveE,(_ZN40_INTERNAL_f3f67698_4_k_cu_801249b0_298084cuda3std3__45__cpo5beginE - _ZN40_INTERNAL_f3f67698_4_k_cu_801249b0_298084cuda3std6ranges3__45__cpo9iter_moveE)
_ZN40_INTERNAL_f3f67698_4_k_cu_801249b0_298084cuda3std6ranges3__45__cpo9iter_moveE:
	.zero		1
	.type		_ZN40_INTERNAL_f3f67698_4_k_cu_801249b0_298084cuda3std3__45__cpo5beginE,@object
	.size		_ZN40_INTERNAL_f3f67698_4_k_cu_801249b0_298084cuda3std3__45__cpo5beginE,(_ZN40_INTERNAL_f3f67698_4_k_cu_801249b0_298084cuda3std3__442_GLOBAL__N__f3f67698_4_k_cu_801249b0_298086ignoreE - _ZN40_INTERNAL_f3f67698_4_k_cu_801249b0_298084cuda3std3__45__cpo5beginE)
_ZN40_INTERNAL_f3f67698_4_k_cu_801249b0_298084cuda3std3__45__cpo5beginE:
	.zero		1
	.type		_ZN40_INTERNAL_f3f67698_4_k_cu_801249b0_298084cuda3std3__442_GLOBAL__N__f3f67698_4_k_cu_801249b0_298086ignoreE,@object
	.size		_ZN40_INTERNAL_f3f67698_4_k_cu_801249b0_298084cuda3std3__442_GLOBAL__N__f3f67698_4_k_cu_801249b0_298086ignoreE,(_ZN40_INTERNAL_f3f67698_4_k_cu_801249b0_298084cute7productE - _ZN40_INTERNAL_f3f67698_4_k_cu_801249b0_298084cuda3std3__442_GLOBAL__N__f3f67698_4_k_cu_801249b0_298086ignoreE)
_ZN40_INTERNAL_f3f67698_4_k_cu_801249b0_298084cuda3std3__442_GLOBAL__N__f3f67698_4_k_cu_801249b0_298086ignoreE:
	.zero		1
	.type		_ZN40_INTERNAL_f3f67698_4_k_cu_801249b0_298084cute7productE,@object
	.size		_ZN40_INTERNAL_f3f67698_4_k_cu_801249b0_298084cute7productE,(_ZN40_INTERNAL_f3f67698_4_k_cu_801249b0_298084cuda3std3__45__cpo3endE - _ZN40_INTERNAL_f3f67698_4_k_cu_801249b0_298084cute7productE)
_ZN40_INTERNAL_f3f67698_4_k_cu_801249b0_298084cute7productE:
	.zero		1
	.type		_ZN40_INTERNAL_f3f67698_4_k_cu_801249b0_298084cuda3std3__45__cpo3endE,@object
	.size		_ZN40_INTERNAL_f3f67698_4_k_cu_801249b0_298084cuda3std3__45__cpo3endE,(_ZN40_INTERNAL_f3f67698_4_k_cu_801249b0_298084cuda3std3__419piecewise_constructE - _ZN40_INTERNAL_f3f67698_4_k_cu_801249b0_298084cuda3std3__45__cpo3endE)
_ZN40_INTERNAL_f3f67698_4_k_cu_801249b0_298084cuda3std3__45__cpo3endE:
	.zero		1
	.type		_ZN40_INTERNAL_f3f67698_4_k_cu_801249b0_298084cuda3std3__419piecewise_constructE,@object
	.size		_ZN40_INTERNAL_f3f67698_4_k_cu_801249b0_298084cuda3std3__419piecewise_constructE,(_ZN40_INTERNAL_f3f67698_4_k_cu_801249b0_298084cuda3std3__45__cpo4cendE - _ZN40_INTERNAL_f3f67698_4_k_cu_801249b0_298084cuda3std3__419piecewise_constructE)
_ZN40_INTERNAL_f3f67698_4_k_cu_801249b0_298084cuda3std3__419piecewise_constructE:
	.zero		1
	.type		_ZN40_INTERNAL_f3f67698_4_k_cu_801249b0_298084cuda3std3__45__cpo4cendE,@object
	.size		_ZN40_INTERNAL_f3f67698_4_k_cu_801249b0_298084cuda3std3__45__cpo4cendE,(_ZN40_INTERNAL_f3f67698_4_k_cu_801249b0_298084cuda3std6ranges3__45__cpo4swapE - _ZN40_INTERNAL_f3f67698_4_k_cu_801249b0_298084cuda3std3__45__cpo4cendE)
_ZN40_INTERNAL_f3f67698_4_k_cu_801249b0_298084cuda3std3__45__cpo4cendE:
	.zero		1
	.type		_ZN40_INTERNAL_f3f67698_4_k_cu_801249b0_298084cuda3std6ranges3__45__cpo4swapE,@object
	.size		_ZN40_INTERNAL_f3f67698_4_k_cu_801249b0_298084cuda3std6ranges3__45__cpo4swapE,(.L_8 - _ZN40_INTERNAL_f3f67698_4_k_cu_801249b0_298084cuda3std6ranges3__45__cpo4swapE)
_ZN40_INTERNAL_f3f67698_4_k_cu_801249b0_298084cuda3std6ranges3__45__cpo4swapE:
	.zero		1
.L_8:


//--------------------- .nv.constant0._ZN7cutlass13device_kernelINS_4gemm6kernel13GemmUniversalIN4cute5tupleIJiiiiEEENS1_10collective13CollectiveMmaINS1_34MainloopSm90TmaGmmaWarpSpecializedILi4ENS5_IJNS4_1CILi1EEESB_SB_EEENS1_35KernelTmaWarpSpecializedCooperativeEEENS5_IJNSA_ILi128EEESF_NSA_ILi64EEEEEENS_6half_tENS5_IJSB_llEEESI_NS5_IJlSB_lEEENS4_8TiledMMAINS4_8MMA_AtomIJNS4_4SM904GMMA26MMA_64x128x16_F32F16F16_SSILNSO_5MajorE1ELSQ_0ELNSO_7ScaleInE1ELSR_1EEEEEENS4_6LayoutINS5_IJNSA_ILi2EEESB_SB_EEENS5_IJSB_NSA_ILi0EEESX_EEEEENS5_IJNS4_10UnderscoreES10_S10_EEEEENS4_13SM90_TMA_LOADENS4_14ComposedLayoutINS4_7SwizzleILi3ELi4ELi3EEENS4_18smem_ptr_flag_bitsILi16EEENSU_INS5_IJSG_NSA_ILi8EEEEEENS5_IJSB_SG_EEEEEEEvNS4_8identityES13_NS14_IS16_S18_NSU_INS5_IJS19_SG_EEENS5_IJSG_SB_EEEEEEEvS1E_EENS_8epilogue10collective6detail29Sm90TmaWarpSpecializedAdapterINS1L_15DefaultEpilogueISI_SK_SK_NS1K_6thread17LinearCombinationISI_Li1EffLNS1P_9ScaleType4KindE0ELNS_15FloatRoundStyleE2ESI_EENS1_15EpilogueDefaultEEEEEvvEEEEvNT_6ParamsE --------------------------
	.section	.nv.constant0._ZN7cutlass13device_kernelINS_4gemm6kernel13GemmUniversalIN4cute5tupleIJiiiiEEENS1_10collective13CollectiveMmaINS1_34MainloopSm90TmaGmmaWarpSpecializedILi4ENS5_IJNS4_1CILi1EEESB_SB_EEENS1_35KernelTmaWarpSpecializedCooperativeEEENS5_IJNSA_ILi128EEESF_NSA_ILi64EEEEEENS_6half_tENS5_IJSB_llEEESI_NS5_IJlSB_lEEENS4_8TiledMMAINS4_8MMA_AtomIJNS4_4SM904GMMA26MMA_64x128x16_F32F16F16_SSILNSO_5MajorE1ELSQ_0ELNSO_7ScaleInE1ELSR_1EEEEEENS4_6LayoutINS5_IJNSA_ILi2EEESB_SB_EEENS5_IJSB_NSA_ILi0EEESX_EEEEENS5_IJNS4_10UnderscoreES10_S10_EEEEENS4_13SM90_TMA_LOADENS4_14ComposedLayoutINS4_7SwizzleILi3ELi4ELi3EEENS4_18smem_ptr_flag_bitsILi16EEENSU_INS5_IJSG_NSA_ILi8EEEEEENS5_IJSB_SG_EEEEEEEvNS4_8identityES13_NS14_IS16_S18_NSU_INS5_IJS19_SG_EEENS5_IJSG_SB_EEEEEEEvS1E_EENS_8epilogue10collective6detail29Sm90TmaWarpSpecializedAdapterINS1L_15DefaultEpilogueISI_SK_SK_NS1K_6thread17LinearCombinationISI_Li1EffLNS1P_9ScaleType4KindE0ELNS_15FloatRoundStyleE2ESI_EENS1_15EpilogueDefaultEEEEEvvEEEEvNT_6ParamsE,"a",@progbits
	.sectionflags	@""
	.align	4
.nv.constant0._ZN7cutlass13device_kernelINS_4gemm6kernel13GemmUniversalIN4cute5tupleIJiiiiEEENS1_10collective13CollectiveMmaINS1_34MainloopSm90TmaGmmaWarpSpecializedILi4ENS5_IJNS4_1CILi1EEESB_SB_EEENS1_35KernelTmaWarpSpecializedCooperativeEEENS5_IJNSA_ILi128EEESF_NSA_ILi64EEEEEENS_6half_tENS5_IJSB_llEEESI_NS5_IJlSB_lEEENS4_8TiledMMAINS4_8MMA_AtomIJNS4_4SM904GMMA26MMA_64x128x16_F32F16F16_SSILNSO_5MajorE1ELSQ_0ELNSO_7ScaleInE1ELSR_1EEEEEENS4_6LayoutINS5_IJNSA_ILi2EEESB_SB_EEENS5_IJSB_NSA_ILi0EEESX_EEEEENS5_IJNS4_10UnderscoreES10_S10_EEEEENS4_13SM90_TMA_LOADENS4_14ComposedLayoutINS4_7SwizzleILi3ELi4ELi3EEENS4_18smem_ptr_flag_bitsILi16EEENSU_INS5_IJSG_NSA_ILi8EEEEEENS5_IJSB_SG_EEEEEEEvNS4_8identityES13_NS14_IS16_S18_NSU_INS5_IJS19_SG_EEENS5_IJSG_SB_EEEEEEEvS1E_EENS_8epilogue10collective6detail29Sm90TmaWarpSpecializedAdapterINS1L_15DefaultEpilogueISI_SK_SK_NS1K_6thread17LinearCombinationISI_Li1EffLNS1P_9ScaleType4KindE0ELNS_15FloatRoundStyleE2ESI_EENS1_15EpilogueDefaultEEEEEvvEEEEvNT_6ParamsE:
	.zero		1664


//--------------------- SYMBOLS --------------------------

	.type		.nv.reservedSmem.offset0,@object
	.size		.nv.reservedSmem.offset0,0x4
	.type		__assertfail,@function
